//
// Generated by NVIDIA NVVM Compiler
//
// Compiler Build ID: CL-36424714
// Cuda compilation tools, release 13.0, V13.0.88
// Based on NVVM 20.0.0
//

.version 9.0
.target sm_100
.address_size 64

	// .globl	_Z21kernel_backprojectionPfS_ffffiffifiii
.global .align 4 .b8 __cudart_i2opi_f[24] = {65, 144, 67, 60, 153, 149, 98, 219, 192, 221, 52, 245, 209, 87, 39, 252, 41, 21, 68, 78, 110, 131, 249, 162};

.visible .entry _Z21kernel_backprojectionPfS_ffffiffifiii(
	.param .u64 .ptr .align 1 _Z21kernel_backprojectionPfS_ffffiffifiii_param_0,
	.param .u64 .ptr .align 1 _Z21kernel_backprojectionPfS_ffffiffifiii_param_1,
	.param .f32 _Z21kernel_backprojectionPfS_ffffiffifiii_param_2,
	.param .f32 _Z21kernel_backprojectionPfS_ffffiffifiii_param_3,
	.param .f32 _Z21kernel_backprojectionPfS_ffffiffifiii_param_4,
	.param .f32 _Z21kernel_backprojectionPfS_ffffiffifiii_param_5,
	.param .u32 _Z21kernel_backprojectionPfS_ffffiffifiii_param_6,
	.param .f32 _Z21kernel_backprojectionPfS_ffffiffifiii_param_7,
	.param .f32 _Z21kernel_backprojectionPfS_ffffiffifiii_param_8,
	.param .u32 _Z21kernel_backprojectionPfS_ffffiffifiii_param_9,
	.param .f32 _Z21kernel_backprojectionPfS_ffffiffifiii_param_10,
	.param .u32 _Z21kernel_backprojectionPfS_ffffiffifiii_param_11,
	.param .u32 _Z21kernel_backprojectionPfS_ffffiffifiii_param_12,
	.param .u32 _Z21kernel_backprojectionPfS_ffffiffifiii_param_13
)
{
	.local .align 4 .b8 	__local_depot0[28];
	.reg .b64 	%SP;
	.reg .b64 	%SPL;
	.reg .pred 	%p<136>;
	.reg .b32 	%r<179>;
	.reg .b32 	%f<463>;
	.reg .b64 	%rd<60>;
	.reg .b64 	%fd<8>;

	mov.u64 	%SPL, __local_depot0;
	ld.param.u64 	%rd14, [_Z21kernel_backprojectionPfS_ffffiffifiii_param_0];
	ld.param.u64 	%rd15, [_Z21kernel_backprojectionPfS_ffffiffifiii_param_1];
	ld.param.f32 	%f103, [_Z21kernel_backprojectionPfS_ffffiffifiii_param_2];
	ld.param.f32 	%f106, [_Z21kernel_backprojectionPfS_ffffiffifiii_param_5];
	ld.param.u32 	%r64, [_Z21kernel_backprojectionPfS_ffffiffifiii_param_6];
	ld.param.f32 	%f107, [_Z21kernel_backprojectionPfS_ffffiffifiii_param_7];
	ld.param.f32 	%f108, [_Z21kernel_backprojectionPfS_ffffiffifiii_param_8];
	ld.param.u32 	%r65, [_Z21kernel_backprojectionPfS_ffffiffifiii_param_9];
	ld.param.f32 	%f109, [_Z21kernel_backprojectionPfS_ffffiffifiii_param_10];
	ld.param.u32 	%r66, [_Z21kernel_backprojectionPfS_ffffiffifiii_param_11];
	ld.param.u32 	%r69, [_Z21kernel_backprojectionPfS_ffffiffifiii_param_12];
	ld.param.u32 	%r68, [_Z21kernel_backprojectionPfS_ffffiffifiii_param_13];
	cvta.to.global.u64 	%rd1, %rd15;
	add.u64 	%rd2, %SPL, 0;
	mov.u32 	%r70, %ctaid.x;
	shl.b32 	%r71, %r70, 4;
	mov.u32 	%r72, %tid.x;
	add.s32 	%r1, %r71, %r72;
	mov.u32 	%r73, %ctaid.y;
	shl.b32 	%r74, %r73, 4;
	mov.u32 	%r75, %tid.y;
	add.s32 	%r76, %r74, %r75;
	mov.u32 	%r77, %ctaid.z;
	shl.b32 	%r78, %r77, 2;
	mov.u32 	%r79, %tid.z;
	add.s32 	%r3, %r78, %r79;
	setp.ge.s32 	%p1, %r1, %r66;
	setp.ge.s32 	%p2, %r76, %r69;
	or.pred  	%p3, %p1, %p2;
	setp.ge.s32 	%p4, %r3, %r68;
	or.pred  	%p5, %p3, %p4;
	@%p5 bra 	$L__BB0_58;
	cvta.to.global.u64 	%rd17, %rd14;
	mad.lo.s32 	%r80, %r69, %r3, %r76;
	mad.lo.s32 	%r81, %r80, %r66, %r1;
	mul.wide.s32 	%rd18, %r81, 4;
	add.s64 	%rd3, %rd17, %rd18;
	mov.b32 	%r82, 0;
	st.global.u32 	[%rd3], %r82;
	cvt.f64.f32 	%fd1, %f103;
	add.f64 	%fd2, %fd1, 0d400921FB54442D18;
	cvt.rn.f32.f64 	%f1, %fd2;
	mul.f32 	%f110, %f1, 0f3F22F983;
	cvt.rni.s32.f32 	%r171, %f110;
	cvt.rn.f32.s32 	%f111, %r171;
	fma.rn.f32 	%f112, %f111, 0fBFC90FDA, %f1;
	fma.rn.f32 	%f113, %f111, 0fB3A22168, %f112;
	fma.rn.f32 	%f450, %f111, 0fA7C234C5, %f113;
	abs.f32 	%f3, %f1;
	setp.ltu.f32 	%p6, %f3, 0f47CE4780;
	mov.u32 	%r167, %r171;
	mov.f32 	%f449, %f450;
	@%p6 bra 	$L__BB0_9;
	setp.neu.f32 	%p7, %f3, 0f7F800000;
	@%p7 bra 	$L__BB0_4;
	mov.f32 	%f116, 0f00000000;
	mul.rn.f32 	%f449, %f1, %f116;
	mov.b32 	%r167, 0;
	bra.uni 	$L__BB0_9;
$L__BB0_4:
	mov.b32 	%r5, %f1;
	shl.b32 	%r84, %r5, 8;
	or.b32  	%r6, %r84, -2147483648;
	mov.b64 	%rd58, 0;
	mov.b32 	%r164, 0;
	mov.u64 	%rd56, __cudart_i2opi_f;
	mov.u64 	%rd57, %rd2;
$L__BB0_5:
	.pragma "nounroll";
	ld.global.nc.u32 	%r85, [%rd56];
	mad.wide.u32 	%rd21, %r85, %r6, %rd58;
	shr.u64 	%rd58, %rd21, 32;
	st.local.u32 	[%rd57], %rd21;
	add.s32 	%r164, %r164, 1;
	add.s64 	%rd57, %rd57, 4;
	add.s64 	%rd56, %rd56, 4;
	setp.ne.s32 	%p8, %r164, 6;
	@%p8 bra 	$L__BB0_5;
	shr.u32 	%r86, %r5, 23;
	st.local.u32 	[%rd2+24], %rd58;
	and.b32  	%r9, %r86, 31;
	and.b32  	%r87, %r86, 224;
	add.s32 	%r88, %r87, -128;
	shr.u32 	%r89, %r88, 5;
	mul.wide.u32 	%rd22, %r89, 4;
	sub.s64 	%rd10, %rd2, %rd22;
	ld.local.u32 	%r165, [%rd10+24];
	ld.local.u32 	%r166, [%rd10+20];
	setp.eq.s32 	%p9, %r9, 0;
	@%p9 bra 	$L__BB0_8;
	shf.l.wrap.b32 	%r165, %r166, %r165, %r9;
	ld.local.u32 	%r90, [%rd10+16];
	shf.l.wrap.b32 	%r166, %r90, %r166, %r9;
$L__BB0_8:
	shr.u32 	%r91, %r165, 30;
	shf.l.wrap.b32 	%r92, %r166, %r165, 2;
	shl.b32 	%r93, %r166, 2;
	shr.u32 	%r94, %r92, 31;
	add.s32 	%r95, %r94, %r91;
	neg.s32 	%r96, %r95;
	setp.lt.s32 	%p10, %r5, 0;
	selp.b32 	%r167, %r96, %r95, %p10;
	xor.b32  	%r97, %r92, %r5;
	shr.s32 	%r98, %r92, 31;
	xor.b32  	%r99, %r98, %r92;
	xor.b32  	%r100, %r98, %r93;
	cvt.u64.u32 	%rd23, %r99;
	shl.b64 	%rd24, %rd23, 32;
	cvt.u64.u32 	%rd25, %r100;
	or.b64  	%rd26, %rd24, %rd25;
	cvt.rn.f64.s64 	%fd3, %rd26;
	mul.f64 	%fd4, %fd3, 0d3BF921FB54442D19;
	cvt.rn.f32.f64 	%f114, %fd4;
	neg.f32 	%f115, %f114;
	setp.lt.s32 	%p11, %r97, 0;
	selp.f32 	%f449, %f115, %f114, %p11;
$L__BB0_9:
	setp.ltu.f32 	%p12, %f3, 0f47CE4780;
	add.s32 	%r102, %r167, 1;
	mul.rn.f32 	%f117, %f449, %f449;
	and.b32  	%r103, %r167, 1;
	setp.eq.b32 	%p13, %r103, 1;
	selp.f32 	%f118, %f449, 0f3F800000, %p13;
	fma.rn.f32 	%f119, %f117, %f118, 0f00000000;
	fma.rn.f32 	%f120, %f117, 0f37CBAC00, 0fBAB607ED;
	selp.f32 	%f121, 0fB94D4153, %f120, %p13;
	selp.f32 	%f122, 0f3C0885E4, 0f3D2AAABB, %p13;
	fma.rn.f32 	%f123, %f121, %f117, %f122;
	selp.f32 	%f124, 0fBE2AAAA8, 0fBEFFFFFF, %p13;
	fma.rn.f32 	%f125, %f123, %f117, %f124;
	fma.rn.f32 	%f126, %f125, %f119, %f118;
	and.b32  	%r104, %r102, 2;
	setp.eq.s32 	%p14, %r104, 0;
	mov.f32 	%f127, 0f00000000;
	sub.f32 	%f128, %f127, %f126;
	selp.f32 	%f7, %f126, %f128, %p14;
	@%p12 bra 	$L__BB0_17;
	setp.neu.f32 	%p15, %f3, 0f7F800000;
	@%p15 bra 	$L__BB0_12;
	mov.f32 	%f131, 0f00000000;
	mul.rn.f32 	%f450, %f1, %f131;
	mov.b32 	%r171, 0;
	bra.uni 	$L__BB0_17;
$L__BB0_12:
	mov.b32 	%r18, %f1;
	shl.b32 	%r106, %r18, 8;
	or.b32  	%r19, %r106, -2147483648;
	mov.b64 	%rd59, 0;
	mov.b32 	%r168, 0;
	mov.u64 	%rd29, __cudart_i2opi_f;
$L__BB0_13:
	.pragma "nounroll";
	mul.wide.u32 	%rd28, %r168, 4;
	add.s64 	%rd30, %rd29, %rd28;
	ld.global.nc.u32 	%r107, [%rd30];
	mad.wide.u32 	%rd31, %r107, %r19, %rd59;
	shr.u64 	%rd59, %rd31, 32;
	add.s64 	%rd32, %rd2, %rd28;
	st.local.u32 	[%rd32], %rd31;
	add.s32 	%r168, %r168, 1;
	setp.ne.s32 	%p16, %r168, 6;
	@%p16 bra 	$L__BB0_13;
	shr.u32 	%r108, %r18, 23;
	st.local.u32 	[%rd2+24], %rd59;
	and.b32  	%r22, %r108, 31;
	and.b32  	%r109, %r108, 224;
	add.s32 	%r110, %r109, -128;
	shr.u32 	%r111, %r110, 5;
	mul.wide.u32 	%rd33, %r111, 4;
	sub.s64 	%rd13, %rd2, %rd33;
	ld.local.u32 	%r169, [%rd13+24];
	ld.local.u32 	%r170, [%rd13+20];
	setp.eq.s32 	%p17, %r22, 0;
	@%p17 bra 	$L__BB0_16;
	shf.l.wrap.b32 	%r169, %r170, %r169, %r22;
	ld.local.u32 	%r112, [%rd13+16];
	shf.l.wrap.b32 	%r170, %r112, %r170, %r22;
$L__BB0_16:
	shr.u32 	%r113, %r169, 30;
	shf.l.wrap.b32 	%r114, %r170, %r169, 2;
	shl.b32 	%r115, %r170, 2;
	shr.u32 	%r116, %r114, 31;
	add.s32 	%r117, %r116, %r113;
	neg.s32 	%r118, %r117;
	setp.lt.s32 	%p18, %r18, 0;
	selp.b32 	%r171, %r118, %r117, %p18;
	xor.b32  	%r119, %r114, %r18;
	shr.s32 	%r120, %r114, 31;
	xor.b32  	%r121, %r120, %r114;
	xor.b32  	%r122, %r120, %r115;
	cvt.u64.u32 	%rd34, %r121;
	shl.b64 	%rd35, %rd34, 32;
	cvt.u64.u32 	%rd36, %r122;
	or.b64  	%rd37, %rd35, %rd36;
	cvt.rn.f64.s64 	%fd5, %rd37;
	mul.f64 	%fd6, %fd5, 0d3BF921FB54442D19;
	cvt.rn.f32.f64 	%f129, %fd6;
	neg.f32 	%f130, %f129;
	setp.lt.s32 	%p19, %r119, 0;
	selp.f32 	%f450, %f130, %f129, %p19;
$L__BB0_17:
	ld.param.f32 	%f436, [_Z21kernel_backprojectionPfS_ffffiffifiii_param_3];
	mul.rn.f32 	%f132, %f450, %f450;
	and.b32  	%r124, %r171, 1;
	setp.eq.b32 	%p20, %r124, 1;
	selp.f32 	%f133, 0f3F800000, %f450, %p20;
	fma.rn.f32 	%f134, %f132, %f133, 0f00000000;
	fma.rn.f32 	%f135, %f132, 0f37CBAC00, 0fBAB607ED;
	selp.f32 	%f136, %f135, 0fB94D4153, %p20;
	selp.f32 	%f137, 0f3D2AAABB, 0f3C0885E4, %p20;
	fma.rn.f32 	%f138, %f136, %f132, %f137;
	selp.f32 	%f139, 0fBEFFFFFF, 0fBE2AAAA8, %p20;
	fma.rn.f32 	%f140, %f138, %f132, %f139;
	fma.rn.f32 	%f141, %f140, %f134, %f133;
	and.b32  	%r125, %r171, 2;
	setp.eq.s32 	%p21, %r125, 0;
	mov.f32 	%f142, 0f00000000;
	sub.f32 	%f143, %f142, %f141;
	selp.f32 	%f11, %f141, %f143, %p21;
	neg.f32 	%f144, %f436;
	mul.f32 	%f12, %f7, %f144;
	mul.f32 	%f13, %f11, %f144;
	setp.gt.f32 	%p22, %f11, 0f00000000;
	neg.f32 	%f145, %f11;
	selp.f32 	%f146, %f11, %f145, %p22;
	cvt.f64.f32 	%fd7, %f146;
	setp.geu.f64 	%p23, %fd7, 0d3FE6A0902DE00D1B;
	@%p23 bra 	$L__BB0_38;
	ld.param.f32 	%f446, [_Z21kernel_backprojectionPfS_ffffiffifiii_param_4];
	ld.param.f32 	%f440, [_Z21kernel_backprojectionPfS_ffffiffifiii_param_3];
	shr.u32 	%r145, %r66, 31;
	add.s32 	%r146, %r66, %r145;
	shr.s32 	%r147, %r146, 1;
	sub.s32 	%r148, %r1, %r147;
	cvt.rn.f32.s32 	%f291, %r148;
	add.f32 	%f292, %f291, 0f3F000000;
	shr.u32 	%r149, %r69, 1;
	sub.s32 	%r150, %r76, %r149;
	cvt.rn.f32.s32 	%f293, %r150;
	add.f32 	%f294, %f293, 0f3F800000;
	add.f32 	%f14, %f294, %f293;
	mul.f32 	%f15, %f292, %f7;
	fma.rn.f32 	%f295, %f11, %f293, %f15;
	add.f32 	%f296, %f440, %f295;
	mul.f32 	%f297, %f7, %f293;
	mul.f32 	%f16, %f292, %f11;
	sub.f32 	%f298, %f297, %f16;
	div.rn.f32 	%f299, %f298, %f296;
	mul.f32 	%f300, %f446, %f299;
	div.rn.f32 	%f301, %f300, %f106;
	sub.f32 	%f302, %f301, %f107;
	add.f32 	%f303, %f302, 0f3F000000;
	fma.rn.f32 	%f304, %f294, %f11, %f15;
	add.f32 	%f305, %f440, %f304;
	mul.f32 	%f306, %f294, %f7;
	sub.f32 	%f307, %f306, %f16;
	div.rn.f32 	%f308, %f307, %f305;
	mul.f32 	%f309, %f446, %f308;
	div.rn.f32 	%f310, %f309, %f106;
	sub.f32 	%f311, %f310, %f107;
	add.f32 	%f312, %f311, 0f3F000000;
	setp.gt.f32 	%p80, %f303, %f312;
	selp.f32 	%f17, %f312, %f303, %p80;
	selp.f32 	%f18, %f303, %f312, %p80;
	setp.lt.f32 	%p81, %f18, 0f00000000;
	cvt.rn.f32.s32 	%f19, %r64;
	setp.ge.f32 	%p82, %f17, %f19;
	or.pred  	%p83, %p81, %p82;
	@%p83 bra 	$L__BB0_58;
	ld.param.f32 	%f447, [_Z21kernel_backprojectionPfS_ffffiffifiii_param_4];
	ld.param.f32 	%f441, [_Z21kernel_backprojectionPfS_ffffiffifiii_param_3];
	mul.f32 	%f313, %f14, 0f3F000000;
	setp.ge.f32 	%p84, %f18, %f19;
	selp.f32 	%f20, %f19, %f18, %p84;
	shr.u32 	%r31, %r68, 1;
	sub.s32 	%r151, %r3, %r31;
	cvt.rn.f32.s32 	%f314, %r151;
	add.f32 	%f315, %f314, 0f3F800000;
	fma.rn.f32 	%f316, %f313, %f11, %f15;
	mul.f32 	%f317, %f313, %f7;
	sub.f32 	%f318, %f317, %f16;
	add.f32 	%f319, %f441, %f316;
	mul.f32 	%f320, %f319, %f319;
	fma.rn.f32 	%f321, %f318, %f318, %f320;
	sqrt.rn.f32 	%f322, %f321;
	div.rn.f32 	%f323, %f314, %f322;
	mul.f32 	%f324, %f447, %f323;
	div.rn.f32 	%f325, %f324, %f108;
	sub.f32 	%f326, %f325, %f109;
	add.f32 	%f327, %f326, 0f3F000000;
	div.rn.f32 	%f328, %f315, %f322;
	mul.f32 	%f329, %f447, %f328;
	div.rn.f32 	%f330, %f329, %f108;
	sub.f32 	%f331, %f330, %f109;
	add.f32 	%f332, %f331, 0f3F000000;
	setp.gt.f32 	%p85, %f327, %f332;
	selp.f32 	%f21, %f332, %f327, %p85;
	selp.f32 	%f22, %f327, %f332, %p85;
	setp.lt.f32 	%p86, %f22, 0f00000000;
	cvt.rn.f32.s32 	%f23, %r65;
	setp.ge.f32 	%p87, %f21, %f23;
	or.pred  	%p88, %p86, %p87;
	@%p88 bra 	$L__BB0_58;
	setp.ge.f32 	%p89, %f22, %f23;
	selp.f32 	%f24, %f23, %f22, %p89;
	setp.lt.f32 	%p90, %f17, 0f00000000;
	selp.f32 	%f333, 0f00000000, %f17, %p90;
	cvt.rmi.f32.f32 	%f334, %f333;
	cvt.rzi.s32.f32 	%r172, %f334;
	cvt.rpi.f32.f32 	%f335, %f20;
	cvt.rzi.s32.f32 	%r33, %f335;
	setp.ge.s32 	%p91, %r172, %r33;
	@%p91 bra 	$L__BB0_58;
	cvt.rn.f32.s32 	%f337, %r1;
	add.f32 	%f338, %f337, 0f3F000000;
	cvt.rn.f32.s32 	%f339, %r147;
	sub.f32 	%f340, %f338, %f339;
	sub.f32 	%f25, %f340, %f12;
	cvt.rn.f32.u32 	%f26, %r69;
	add.s32 	%r155, %r76, 1;
	cvt.rn.f32.u32 	%f27, %r155;
	cvt.rn.f32.u32 	%f28, %r76;
	setp.lt.f32 	%p92, %f21, 0f00000000;
	selp.f32 	%f341, 0f00000000, %f21, %p92;
	cvt.rmi.f32.f32 	%f342, %f341;
	cvt.rzi.s32.f32 	%r34, %f342;
	cvt.rpi.f32.f32 	%f343, %f24;
	cvt.rzi.s32.f32 	%r35, %f343;
	cvt.rn.f32.u32 	%f29, %r31;
	cvt.rn.f32.u32 	%f30, %r68;
	add.s32 	%r156, %r3, 1;
	cvt.rn.f32.u32 	%f31, %r156;
	cvt.rn.f32.u32 	%f32, %r3;
	cvt.rn.f32.s32 	%f344, %r34;
	add.f32 	%f345, %f109, %f344;
	add.f32 	%f346, %f345, 0fBF000000;
	mul.f32 	%f33, %f108, %f346;
	add.f32 	%f347, %f345, 0f3F000000;
	mul.f32 	%f34, %f108, %f347;
	mov.f32 	%f455, 0f00000000;
$L__BB0_22:
	ld.param.f32 	%f448, [_Z21kernel_backprojectionPfS_ffffiffifiii_param_4];
	ld.param.f32 	%f442, [_Z21kernel_backprojectionPfS_ffffiffifiii_param_3];
	cvt.rn.f32.s32 	%f348, %r172;
	add.f32 	%f349, %f107, %f348;
	add.f32 	%f350, %f349, 0fBF000000;
	mul.f32 	%f351, %f106, %f350;
	mul.f32 	%f352, %f11, %f351;
	sub.f32 	%f353, %f448, %f442;
	mul.f32 	%f354, %f353, %f7;
	sub.f32 	%f355, %f354, %f352;
	mul.f32 	%f356, %f7, %f351;
	fma.rn.f32 	%f357, %f353, %f11, %f356;
	add.f32 	%f358, %f349, 0f3F000000;
	mul.f32 	%f359, %f106, %f358;
	mul.f32 	%f360, %f11, %f359;
	sub.f32 	%f361, %f354, %f360;
	mul.f32 	%f362, %f7, %f359;
	fma.rn.f32 	%f363, %f353, %f11, %f362;
	add.f32 	%f36, %f355, %f361;
	sub.f32 	%f364, %f357, %f13;
	sub.f32 	%f365, %f355, %f12;
	div.rn.f32 	%f366, %f364, %f365;
	fma.rn.f32 	%f367, %f25, %f366, %f13;
	shr.u32 	%r157, %r69, 1;
	cvt.rn.f32.u32 	%f368, %r157;
	add.f32 	%f369, %f367, %f368;
	sub.f32 	%f370, %f363, %f13;
	sub.f32 	%f371, %f361, %f12;
	div.rn.f32 	%f372, %f370, %f371;
	fma.rn.f32 	%f373, %f25, %f372, %f13;
	add.f32 	%f374, %f373, %f368;
	setp.gt.f32 	%p93, %f369, %f374;
	selp.f32 	%f37, %f369, %f374, %p93;
	selp.f32 	%f38, %f374, %f369, %p93;
	setp.lt.f32 	%p94, %f37, 0f00000000;
	setp.ge.f32 	%p95, %f38, %f26;
	or.pred  	%p96, %p94, %p95;
	@%p96 bra 	$L__BB0_37;
	setp.le.s32 	%p97, %r35, %r34;
	setp.lt.f32 	%p98, %f38, 0f00000000;
	selp.f32 	%f375, 0f00000000, %f38, %p98;
	setp.ge.f32 	%p99, %f37, %f26;
	selp.f32 	%f376, %f26, %f37, %p99;
	setp.lt.f32 	%p100, %f376, %f27;
	selp.f32 	%f377, %f376, %f27, %p100;
	setp.lt.f32 	%p101, %f375, %f28;
	selp.f32 	%f378, %f28, %f375, %p101;
	sub.f32 	%f379, %f377, %f378;
	sub.f32 	%f380, %f37, %f38;
	div.rn.f32 	%f39, %f379, %f380;
	setp.lt.f32 	%p102, %f379, 0f00000000;
	or.pred  	%p103, %p102, %p97;
	@%p103 bra 	$L__BB0_37;
	sub.s32 	%r158, %r35, %r34;
	and.b32  	%r159, %r158, 1;
	setp.eq.b32 	%p104, %r159, 1;
	not.pred 	%p105, %p104;
	mul.f32 	%f381, %f36, 0f3F000000;
	sub.f32 	%f40, %f381, %f12;
	not.b32 	%r160, %r172;
	add.s32 	%r161, %r64, %r160;
	mul.lo.s32 	%r37, %r161, %r64;
	mov.u32 	%r175, %r34;
	@%p105 bra 	$L__BB0_28;
	add.s32 	%r175, %r34, 1;
	div.rn.f32 	%f382, %f33, %f40;
	fma.rn.f32 	%f383, %f25, %f382, 0f00000000;
	add.f32 	%f384, %f383, %f29;
	div.rn.f32 	%f385, %f34, %f40;
	fma.rn.f32 	%f386, %f25, %f385, 0f00000000;
	add.f32 	%f387, %f386, %f29;
	setp.gt.f32 	%p106, %f384, %f387;
	selp.f32 	%f41, %f384, %f387, %p106;
	selp.f32 	%f42, %f387, %f384, %p106;
	setp.lt.f32 	%p107, %f41, 0f00000000;
	setp.ge.f32 	%p108, %f42, %f30;
	or.pred  	%p109, %p107, %p108;
	@%p109 bra 	$L__BB0_28;
	setp.lt.f32 	%p110, %f42, 0f00000000;
	selp.f32 	%f388, 0f00000000, %f42, %p110;
	setp.gt.f32 	%p111, %f41, %f30;
	selp.f32 	%f389, %f30, %f41, %p111;
	setp.lt.f32 	%p112, %f389, %f31;
	selp.f32 	%f390, %f389, %f31, %p112;
	setp.lt.f32 	%p113, %f388, %f32;
	selp.f32 	%f391, %f32, %f388, %p113;
	sub.f32 	%f392, %f390, %f391;
	sub.f32 	%f393, %f41, %f42;
	div.rn.f32 	%f43, %f392, %f393;
	setp.lt.f32 	%p114, %f392, 0f00000000;
	@%p114 bra 	$L__BB0_28;
	add.s32 	%r162, %r34, %r37;
	mul.wide.s32 	%rd47, %r162, 4;
	add.s64 	%rd48, %rd1, %rd47;
	ld.global.f32 	%f394, [%rd48];
	mul.f32 	%f395, %f39, %f394;
	fma.rn.f32 	%f455, %f43, %f395, %f455;
	st.global.f32 	[%rd3], %f455;
$L__BB0_28:
	add.s32 	%r163, %r34, 1;
	setp.eq.s32 	%p115, %r35, %r163;
	@%p115 bra 	$L__BB0_37;
	add.s32 	%r174, %r175, %r37;
	cvt.s64.s32 	%rd51, %r37;
$L__BB0_30:
	cvt.rn.f32.s32 	%f396, %r175;
	add.f32 	%f397, %f109, %f396;
	add.f32 	%f398, %f397, 0fBF000000;
	mul.f32 	%f399, %f108, %f398;
	add.f32 	%f400, %f397, 0f3F000000;
	mul.f32 	%f401, %f108, %f400;
	div.rn.f32 	%f402, %f399, %f40;
	fma.rn.f32 	%f403, %f25, %f402, 0f00000000;
	add.f32 	%f404, %f403, %f29;
	div.rn.f32 	%f405, %f401, %f40;
	fma.rn.f32 	%f406, %f25, %f405, 0f00000000;
	add.f32 	%f407, %f406, %f29;
	setp.gt.f32 	%p116, %f404, %f407;
	selp.f32 	%f47, %f404, %f407, %p116;
	selp.f32 	%f48, %f407, %f404, %p116;
	setp.lt.f32 	%p117, %f47, 0f00000000;
	setp.ge.f32 	%p118, %f48, %f30;
	or.pred  	%p119, %p117, %p118;
	@%p119 bra 	$L__BB0_33;
	setp.lt.f32 	%p120, %f48, 0f00000000;
	selp.f32 	%f408, 0f00000000, %f48, %p120;
	setp.gt.f32 	%p121, %f47, %f30;
	selp.f32 	%f409, %f30, %f47, %p121;
	setp.lt.f32 	%p122, %f409, %f31;
	selp.f32 	%f410, %f409, %f31, %p122;
	setp.lt.f32 	%p123, %f408, %f32;
	selp.f32 	%f411, %f32, %f408, %p123;
	sub.f32 	%f412, %f410, %f411;
	sub.f32 	%f413, %f47, %f48;
	div.rn.f32 	%f49, %f412, %f413;
	setp.lt.f32 	%p124, %f412, 0f00000000;
	@%p124 bra 	$L__BB0_33;
	mul.wide.s32 	%rd49, %r174, 4;
	add.s64 	%rd50, %rd1, %rd49;
	ld.global.f32 	%f414, [%rd50];
	mul.f32 	%f415, %f39, %f414;
	fma.rn.f32 	%f455, %f49, %f415, %f455;
	st.global.f32 	[%rd3], %f455;
$L__BB0_33:
	add.s32 	%r45, %r175, 1;
	cvt.rn.f32.s32 	%f416, %r45;
	add.f32 	%f417, %f109, %f416;
	add.f32 	%f418, %f417, 0fBF000000;
	mul.f32 	%f419, %f108, %f418;
	add.f32 	%f420, %f417, 0f3F000000;
	mul.f32 	%f421, %f108, %f420;
	div.rn.f32 	%f422, %f419, %f40;
	fma.rn.f32 	%f423, %f25, %f422, 0f00000000;
	add.f32 	%f424, %f423, %f29;
	div.rn.f32 	%f425, %f421, %f40;
	fma.rn.f32 	%f426, %f25, %f425, 0f00000000;
	add.f32 	%f427, %f426, %f29;
	setp.gt.f32 	%p125, %f424, %f427;
	selp.f32 	%f52, %f424, %f427, %p125;
	selp.f32 	%f53, %f427, %f424, %p125;
	setp.lt.f32 	%p126, %f52, 0f00000000;
	setp.ge.f32 	%p127, %f53, %f30;
	or.pred  	%p128, %p126, %p127;
	@%p128 bra 	$L__BB0_36;
	setp.lt.f32 	%p129, %f53, 0f00000000;
	selp.f32 	%f428, 0f00000000, %f53, %p129;
	setp.gt.f32 	%p130, %f52, %f30;
	selp.f32 	%f429, %f30, %f52, %p130;
	setp.lt.f32 	%p131, %f429, %f31;
	selp.f32 	%f430, %f429, %f31, %p131;
	setp.lt.f32 	%p132, %f428, %f32;
	selp.f32 	%f431, %f32, %f428, %p132;
	sub.f32 	%f432, %f430, %f431;
	sub.f32 	%f433, %f52, %f53;
	div.rn.f32 	%f54, %f432, %f433;
	setp.lt.f32 	%p133, %f432, 0f00000000;
	@%p133 bra 	$L__BB0_36;
	cvt.s64.s32 	%rd52, %r175;
	add.s64 	%rd53, %rd52, %rd51;
	shl.b64 	%rd54, %rd53, 2;
	add.s64 	%rd55, %rd1, %rd54;
	ld.global.f32 	%f434, [%rd55+4];
	mul.f32 	%f435, %f39, %f434;
	fma.rn.f32 	%f455, %f54, %f435, %f455;
	st.global.f32 	[%rd3], %f455;
$L__BB0_36:
	add.s32 	%r174, %r174, 2;
	add.s32 	%r175, %r45, 1;
	setp.ne.s32 	%p134, %r175, %r35;
	@%p134 bra 	$L__BB0_30;
$L__BB0_37:
	add.s32 	%r172, %r172, 1;
	setp.eq.s32 	%p135, %r172, %r33;
	@%p135 bra 	$L__BB0_58;
	bra.uni 	$L__BB0_22;
$L__BB0_38:
	ld.param.f32 	%f443, [_Z21kernel_backprojectionPfS_ffffiffifiii_param_4];
	ld.param.f32 	%f437, [_Z21kernel_backprojectionPfS_ffffiffifiii_param_3];
	shr.u32 	%r49, %r69, 1;
	sub.s32 	%r126, %r76, %r49;
	cvt.rn.f32.s32 	%f147, %r126;
	add.f32 	%f148, %f147, 0f3F000000;
	shr.u32 	%r127, %r66, 31;
	add.s32 	%r128, %r66, %r127;
	shr.s32 	%r129, %r128, 1;
	sub.s32 	%r130, %r1, %r129;
	cvt.rn.f32.s32 	%f149, %r130;
	add.f32 	%f150, %f149, 0f3F800000;
	add.f32 	%f58, %f150, %f149;
	mul.f32 	%f59, %f148, %f11;
	fma.rn.f32 	%f151, %f7, %f149, %f59;
	add.f32 	%f152, %f437, %f151;
	mul.f32 	%f60, %f148, %f7;
	mul.f32 	%f153, %f11, %f149;
	sub.f32 	%f154, %f60, %f153;
	div.rn.f32 	%f155, %f154, %f152;
	mul.f32 	%f156, %f443, %f155;
	div.rn.f32 	%f157, %f156, %f106;
	sub.f32 	%f158, %f157, %f107;
	add.f32 	%f159, %f158, 0f3F000000;
	fma.rn.f32 	%f160, %f150, %f7, %f59;
	add.f32 	%f161, %f437, %f160;
	mul.f32 	%f162, %f150, %f11;
	sub.f32 	%f163, %f60, %f162;
	div.rn.f32 	%f164, %f163, %f161;
	mul.f32 	%f165, %f443, %f164;
	div.rn.f32 	%f166, %f165, %f106;
	sub.f32 	%f167, %f166, %f107;
	add.f32 	%f168, %f167, 0f3F000000;
	setp.gt.f32 	%p24, %f159, %f168;
	selp.f32 	%f61, %f168, %f159, %p24;
	selp.f32 	%f62, %f159, %f168, %p24;
	setp.lt.f32 	%p25, %f62, 0f00000000;
	cvt.rn.f32.s32 	%f63, %r64;
	setp.ge.f32 	%p26, %f61, %f63;
	or.pred  	%p27, %p25, %p26;
	@%p27 bra 	$L__BB0_58;
	ld.param.f32 	%f444, [_Z21kernel_backprojectionPfS_ffffiffifiii_param_4];
	ld.param.f32 	%f438, [_Z21kernel_backprojectionPfS_ffffiffifiii_param_3];
	mul.f32 	%f169, %f58, 0f3F000000;
	setp.ge.f32 	%p28, %f62, %f63;
	selp.f32 	%f64, %f63, %f62, %p28;
	shr.u32 	%r50, %r68, 1;
	sub.s32 	%r131, %r3, %r50;
	cvt.rn.f32.s32 	%f170, %r131;
	add.f32 	%f171, %f170, 0f3F800000;
	fma.rn.f32 	%f172, %f169, %f7, %f59;
	mul.f32 	%f173, %f169, %f11;
	sub.f32 	%f174, %f60, %f173;
	add.f32 	%f175, %f438, %f172;
	mul.f32 	%f176, %f175, %f175;
	fma.rn.f32 	%f177, %f174, %f174, %f176;
	sqrt.rn.f32 	%f178, %f177;
	div.rn.f32 	%f179, %f170, %f178;
	mul.f32 	%f180, %f444, %f179;
	div.rn.f32 	%f181, %f180, %f108;
	sub.f32 	%f182, %f181, %f109;
	add.f32 	%f183, %f182, 0f3F000000;
	div.rn.f32 	%f184, %f171, %f178;
	mul.f32 	%f185, %f444, %f184;
	div.rn.f32 	%f186, %f185, %f108;
	sub.f32 	%f187, %f186, %f109;
	add.f32 	%f188, %f187, 0f3F000000;
	setp.gt.f32 	%p29, %f183, %f188;
	selp.f32 	%f65, %f188, %f183, %p29;
	selp.f32 	%f66, %f183, %f188, %p29;
	setp.lt.f32 	%p30, %f66, 0f00000000;
	cvt.rn.f32.s32 	%f67, %r65;
	setp.ge.f32 	%p31, %f65, %f67;
	or.pred  	%p32, %p30, %p31;
	@%p32 bra 	$L__BB0_58;
	setp.ge.f32 	%p33, %f66, %f67;
	selp.f32 	%f68, %f67, %f66, %p33;
	setp.lt.f32 	%p34, %f61, 0f00000000;
	selp.f32 	%f189, 0f00000000, %f61, %p34;
	cvt.rmi.f32.f32 	%f190, %f189;
	cvt.rzi.s32.f32 	%r176, %f190;
	cvt.rpi.f32.f32 	%f191, %f64;
	cvt.rzi.s32.f32 	%r52, %f191;
	setp.ge.s32 	%p35, %r176, %r52;
	@%p35 bra 	$L__BB0_58;
	cvt.rn.f32.u32 	%f193, %r76;
	add.f32 	%f194, %f193, 0f3F000000;
	cvt.rn.f32.u32 	%f195, %r49;
	sub.f32 	%f196, %f194, %f195;
	sub.f32 	%f69, %f196, %f13;
	cvt.rn.f32.s32 	%f70, %r129;
	cvt.rn.f32.s32 	%f71, %r66;
	add.s32 	%r135, %r1, 1;
	cvt.rn.f32.s32 	%f72, %r135;
	cvt.rn.f32.s32 	%f73, %r1;
	setp.lt.f32 	%p36, %f65, 0f00000000;
	selp.f32 	%f197, 0f00000000, %f65, %p36;
	cvt.rmi.f32.f32 	%f198, %f197;
	cvt.rzi.s32.f32 	%r53, %f198;
	cvt.rpi.f32.f32 	%f199, %f68;
	cvt.rzi.s32.f32 	%r54, %f199;
	cvt.rn.f32.u32 	%f74, %r50;
	cvt.rn.f32.u32 	%f75, %r68;
	add.s32 	%r136, %r3, 1;
	cvt.rn.f32.u32 	%f76, %r136;
	cvt.rn.f32.u32 	%f77, %r3;
	cvt.rn.f32.s32 	%f200, %r53;
	add.f32 	%f201, %f109, %f200;
	add.f32 	%f202, %f201, 0fBF000000;
	mul.f32 	%f78, %f108, %f202;
	add.f32 	%f203, %f201, 0f3F000000;
	mul.f32 	%f79, %f108, %f203;
	mov.f32 	%f461, 0f00000000;
$L__BB0_42:
	ld.param.f32 	%f445, [_Z21kernel_backprojectionPfS_ffffiffifiii_param_4];
	ld.param.f32 	%f439, [_Z21kernel_backprojectionPfS_ffffiffifiii_param_3];
	cvt.rn.f32.s32 	%f204, %r176;
	add.f32 	%f205, %f107, %f204;
	add.f32 	%f206, %f205, 0fBF000000;
	mul.f32 	%f207, %f106, %f206;
	mul.f32 	%f208, %f11, %f207;
	sub.f32 	%f209, %f445, %f439;
	mul.f32 	%f210, %f209, %f7;
	sub.f32 	%f211, %f210, %f208;
	mul.f32 	%f212, %f7, %f207;
	fma.rn.f32 	%f213, %f209, %f11, %f212;
	add.f32 	%f214, %f205, 0f3F000000;
	mul.f32 	%f215, %f106, %f214;
	mul.f32 	%f216, %f11, %f215;
	sub.f32 	%f217, %f210, %f216;
	mul.f32 	%f218, %f7, %f215;
	fma.rn.f32 	%f219, %f209, %f11, %f218;
	add.f32 	%f81, %f213, %f219;
	sub.f32 	%f220, %f211, %f12;
	sub.f32 	%f221, %f213, %f13;
	div.rn.f32 	%f222, %f220, %f221;
	fma.rn.f32 	%f223, %f69, %f222, %f12;
	add.f32 	%f224, %f223, %f70;
	sub.f32 	%f225, %f217, %f12;
	sub.f32 	%f226, %f219, %f13;
	div.rn.f32 	%f227, %f225, %f226;
	fma.rn.f32 	%f228, %f69, %f227, %f12;
	add.f32 	%f229, %f228, %f70;
	setp.gt.f32 	%p37, %f224, %f229;
	selp.f32 	%f82, %f224, %f229, %p37;
	selp.f32 	%f83, %f229, %f224, %p37;
	setp.lt.f32 	%p38, %f82, 0f00000000;
	setp.ge.f32 	%p39, %f83, %f71;
	or.pred  	%p40, %p38, %p39;
	@%p40 bra 	$L__BB0_57;
	setp.le.s32 	%p41, %r54, %r53;
	setp.lt.f32 	%p42, %f83, 0f00000000;
	selp.f32 	%f230, 0f00000000, %f83, %p42;
	setp.ge.f32 	%p43, %f82, %f71;
	selp.f32 	%f231, %f71, %f82, %p43;
	setp.lt.f32 	%p44, %f231, %f72;
	selp.f32 	%f232, %f231, %f72, %p44;
	setp.lt.f32 	%p45, %f230, %f73;
	selp.f32 	%f233, %f73, %f230, %p45;
	sub.f32 	%f234, %f232, %f233;
	sub.f32 	%f235, %f82, %f83;
	div.rn.f32 	%f84, %f234, %f235;
	setp.lt.f32 	%p46, %f234, 0f00000000;
	or.pred  	%p47, %p46, %p41;
	@%p47 bra 	$L__BB0_57;
	sub.s32 	%r137, %r54, %r53;
	and.b32  	%r138, %r137, 1;
	setp.eq.b32 	%p48, %r138, 1;
	not.pred 	%p49, %p48;
	mul.f32 	%f236, %f81, 0f3F000000;
	sub.f32 	%f85, %f236, %f13;
	not.b32 	%r139, %r176;
	add.s32 	%r140, %r64, %r139;
	mul.lo.s32 	%r56, %r140, %r64;
	mov.u32 	%r178, %r53;
	@%p49 bra 	$L__BB0_48;
	add.s32 	%r178, %r53, 1;
	div.rn.f32 	%f237, %f78, %f85;
	fma.rn.f32 	%f238, %f69, %f237, 0f00000000;
	add.f32 	%f239, %f238, %f74;
	div.rn.f32 	%f240, %f79, %f85;
	fma.rn.f32 	%f241, %f69, %f240, 0f00000000;
	add.f32 	%f242, %f241, %f74;
	setp.gt.f32 	%p50, %f239, %f242;
	selp.f32 	%f86, %f239, %f242, %p50;
	selp.f32 	%f87, %f242, %f239, %p50;
	setp.lt.f32 	%p51, %f86, 0f00000000;
	setp.ge.f32 	%p52, %f87, %f75;
	or.pred  	%p53, %p51, %p52;
	@%p53 bra 	$L__BB0_48;
	setp.lt.f32 	%p54, %f87, 0f00000000;
	selp.f32 	%f243, 0f00000000, %f87, %p54;
	setp.gt.f32 	%p55, %f86, %f75;
	selp.f32 	%f244, %f75, %f86, %p55;
	setp.lt.f32 	%p56, %f244, %f76;
	selp.f32 	%f245, %f244, %f76, %p56;
	setp.lt.f32 	%p57, %f243, %f77;
	selp.f32 	%f246, %f77, %f243, %p57;
	sub.f32 	%f247, %f245, %f246;
	sub.f32 	%f248, %f86, %f87;
	div.rn.f32 	%f88, %f247, %f248;
	setp.lt.f32 	%p58, %f247, 0f00000000;
	@%p58 bra 	$L__BB0_48;
	add.s32 	%r141, %r53, %r56;
	mul.wide.s32 	%rd38, %r141, 4;
	add.s64 	%rd39, %rd1, %rd38;
	ld.global.f32 	%f249, [%rd39];
	mul.f32 	%f250, %f84, %f249;
	fma.rn.f32 	%f461, %f88, %f250, %f461;
	st.global.f32 	[%rd3], %f461;
$L__BB0_48:
	add.s32 	%r142, %r53, 1;
	setp.eq.s32 	%p59, %r54, %r142;
	@%p59 bra 	$L__BB0_57;
	cvt.s64.s32 	%rd42, %r56;
$L__BB0_50:
	cvt.rn.f32.s32 	%f251, %r178;
	add.f32 	%f252, %f109, %f251;
	add.f32 	%f253, %f252, 0fBF000000;
	mul.f32 	%f254, %f108, %f253;
	add.f32 	%f255, %f252, 0f3F000000;
	mul.f32 	%f256, %f108, %f255;
	div.rn.f32 	%f257, %f254, %f85;
	fma.rn.f32 	%f258, %f69, %f257, 0f00000000;
	add.f32 	%f259, %f258, %f74;
	div.rn.f32 	%f260, %f256, %f85;
	fma.rn.f32 	%f261, %f69, %f260, 0f00000000;
	add.f32 	%f262, %f261, %f74;
	setp.gt.f32 	%p60, %f259, %f262;
	selp.f32 	%f92, %f259, %f262, %p60;
	selp.f32 	%f93, %f262, %f259, %p60;
	setp.lt.f32 	%p61, %f92, 0f00000000;
	setp.ge.f32 	%p62, %f93, %f75;
	or.pred  	%p63, %p61, %p62;
	@%p63 bra 	$L__BB0_53;
	setp.lt.f32 	%p64, %f93, 0f00000000;
	selp.f32 	%f263, 0f00000000, %f93, %p64;
	setp.gt.f32 	%p65, %f92, %f75;
	selp.f32 	%f264, %f75, %f92, %p65;
	setp.lt.f32 	%p66, %f264, %f76;
	selp.f32 	%f265, %f264, %f76, %p66;
	setp.lt.f32 	%p67, %f263, %f77;
	selp.f32 	%f266, %f77, %f263, %p67;
	sub.f32 	%f267, %f265, %f266;
	sub.f32 	%f268, %f92, %f93;
	div.rn.f32 	%f94, %f267, %f268;
	setp.lt.f32 	%p68, %f267, 0f00000000;
	@%p68 bra 	$L__BB0_53;
	add.s32 	%r143, %r178, %r56;
	mul.wide.s32 	%rd40, %r143, 4;
	add.s64 	%rd41, %rd1, %rd40;
	ld.global.f32 	%f269, [%rd41];
	mul.f32 	%f270, %f84, %f269;
	fma.rn.f32 	%f461, %f94, %f270, %f461;
	st.global.f32 	[%rd3], %f461;
$L__BB0_53:
	add.s32 	%r144, %r178, 1;
	cvt.rn.f32.s32 	%f271, %r144;
	add.f32 	%f272, %f109, %f271;
	add.f32 	%f273, %f272, 0fBF000000;
	mul.f32 	%f274, %f108, %f273;
	add.f32 	%f275, %f272, 0f3F000000;
	mul.f32 	%f276, %f108, %f275;
	div.rn.f32 	%f277, %f274, %f85;
	fma.rn.f32 	%f278, %f69, %f277, 0f00000000;
	add.f32 	%f279, %f278, %f74;
	div.rn.f32 	%f280, %f276, %f85;
	fma.rn.f32 	%f281, %f69, %f280, 0f00000000;
	add.f32 	%f282, %f281, %f74;
	setp.gt.f32 	%p69, %f279, %f282;
	selp.f32 	%f97, %f279, %f282, %p69;
	selp.f32 	%f98, %f282, %f279, %p69;
	setp.lt.f32 	%p70, %f97, 0f00000000;
	setp.ge.f32 	%p71, %f98, %f75;
	or.pred  	%p72, %p70, %p71;
	@%p72 bra 	$L__BB0_56;
	setp.lt.f32 	%p73, %f98, 0f00000000;
	selp.f32 	%f283, 0f00000000, %f98, %p73;
	setp.gt.f32 	%p74, %f97, %f75;
	selp.f32 	%f284, %f75, %f97, %p74;
	setp.lt.f32 	%p75, %f284, %f76;
	selp.f32 	%f285, %f284, %f76, %p75;
	setp.lt.f32 	%p76, %f283, %f77;
	selp.f32 	%f286, %f77, %f283, %p76;
	sub.f32 	%f287, %f285, %f286;
	sub.f32 	%f288, %f97, %f98;
	div.rn.f32 	%f99, %f287, %f288;
	setp.lt.f32 	%p77, %f287, 0f00000000;
	@%p77 bra 	$L__BB0_56;
	cvt.s64.s32 	%rd43, %r178;
	add.s64 	%rd44, %rd43, %rd42;
	shl.b64 	%rd45, %rd44, 2;
	add.s64 	%rd46, %rd1, %rd45;
	ld.global.f32 	%f289, [%rd46+4];
	mul.f32 	%f290, %f84, %f289;
	fma.rn.f32 	%f461, %f99, %f290, %f461;
	st.global.f32 	[%rd3], %f461;
$L__BB0_56:
	add.s32 	%r178, %r178, 2;
	setp.ne.s32 	%p78, %r178, %r54;
	@%p78 bra 	$L__BB0_50;
$L__BB0_57:
	add.s32 	%r176, %r176, 1;
	setp.ne.s32 	%p79, %r176, %r52;
	@%p79 bra 	$L__BB0_42;
$L__BB0_58:
	ret;

}


// ===== COMPILED SASS (sm_100) =====

	.target	sm_100

	.elftype	@"ET_EXEC"


//--------------------- .note.nv.tkinfo           --------------------------
	.section	.note.nv.tkinfo,"",@"SHT_NOTE"
	.sectionflags	@"SHF_NOTE_NV_TKINFO"
	.tkinfo
        /*0018*/ 	.word	0x00000002
        /*0030*/ 	.string	""
        /*0030*/ 	.string	"ptxas"
        /*0030*/ 	.string	"Cuda compilation tools, release 13.0, V13.0.88"
        /*0030*/ 	.string	"Build cuda_13.0.r13.0/compiler.36424714_0"
        /*0030*/ 	.string	"-arch sm_100 -m 64 "



//--------------------- .note.nv.cuinfo           --------------------------
	.section	.note.nv.cuinfo,"",@"SHT_NOTE"
	.sectionflags	@"SHF_NOTE_NV_CUINFO"
        /*0018*/ 	.short	0x0002
        /*001a*/ 	.short	0x0064
        /*001c*/ 	.short	0x0082
	.zero		2


//--------------------- .nv.info                  --------------------------
	.section	.nv.info,"",@"SHT_CUDA_INFO"
	.align	4


	//----- nvinfo : EIATTR_REGCOUNT
	.align		4
        /*0000*/ 	.byte	0x04, 0x2f
        /*0002*/ 	.short	(.L_2 - .L_1)
	.align		4
.L_1:
        /*0004*/ 	.word	index@(_Z21kernel_backprojectionPfS_ffffiffifiii)
        /*0008*/ 	.word	0x0000002a


	//----- nvinfo : EIATTR_FRAME_SIZE
	.align		4
.L_2:
        /*000c*/ 	.byte	0x04, 0x11
        /*000e*/ 	.short	(.L_4 - .L_3)
	.align		4
.L_3:
        /*0010*/ 	.word	index@($__internal_1_$__cuda_sm3x_div_rn_noftz_f32_slowpath)
        /*0014*/ 	.word	0x00000020


	//----- nvinfo : EIATTR_FRAME_SIZE
	.align		4
.L_4:
        /*0018*/ 	.byte	0x04, 0x11
        /*001a*/ 	.short	(.L_6 - .L_5)
	.align		4
.L_5:
        /*001c*/ 	.word	index@($__internal_0_$__cuda_sm20_sqrt_rn_f32_slowpath)
        /*0020*/ 	.word	0x00000020


	//----- nvinfo : EIATTR_FRAME_SIZE
	.align		4
.L_6:
        /*0024*/ 	.byte	0x04, 0x11
        /*0026*/ 	.short	(.L_8 - .L_7)
	.align		4
.L_7:
        /*0028*/ 	.word	index@(_Z21kernel_backprojectionPfS_ffffiffifiii)
        /*002c*/ 	.word	0x00000020


	//----- nvinfo : EIATTR_MIN_STACK_SIZE
	.align		4
.L_8:
        /*0030*/ 	.byte	0x04, 0x12
        /*0032*/ 	.short	(.L_10 - .L_9)
	.align		4
.L_9:
        /*0034*/ 	.word	index@(_Z21kernel_backprojectionPfS_ffffiffifiii)
        /*0038*/ 	.word	0x00000020
.L_10:


//--------------------- .nv.compat                --------------------------
	.section	.nv.compat,"",@"SHT_CUDA_COMPAT_INFO"
	.align	4
        /*0000*/ 	.byte	0x02, 0x09, 0x00, 0x00, 0x02, 0x02, 0x01, 0x00, 0x02, 0x05, 0x05, 0x00, 0x03, 0x07, 0x01, 0x01
        /*0010*/ 	.byte	0x02, 0x03, 0x00, 0x00, 0x02, 0x06, 0x01, 0x00, 0x04, 0x0b, 0x08, 0x00, 0x01, 0x00, 0x00, 0x00
        /*0020*/ 	.byte	0x00, 0x00, 0x00, 0x00


//--------------------- .nv.info._Z21kernel_backprojectionPfS_ffffiffifiii --------------------------
	.section	.nv.info._Z21kernel_backprojectionPfS_ffffiffifiii,"",@"SHT_CUDA_INFO"
	.sectionflags	@""
	.align	4


	//----- nvinfo : EIATTR_CUDA_API_VERSION
	.align		4
        /*0000*/ 	.byte	0x04, 0x37
        /*0002*/ 	.short	(.L_12 - .L_11)
.L_11:
        /*0004*/ 	.word	0x00000082


	//----- nvinfo : EIATTR_KPARAM_INFO
	.align		4
.L_12:
        /*0008*/ 	.byte	0x04, 0x17
        /*000a*/ 	.short	(.L_14 - .L_13)
.L_13:
        /*000c*/ 	.word	0x00000000
        /*0010*/ 	.short	0x000d
        /*0012*/ 	.short	0x003c
        /*0014*/ 	.byte	0x00, 0xf0, 0x11, 0x00


	//----- nvinfo : EIATTR_KPARAM_INFO
	.align		4
.L_14:
        /*0018*/ 	.byte	0x04, 0x17
        /*001a*/ 	.short	(.L_16 - .L_15)
.L_15:
        /*001c*/ 	.word	0x00000000
        /*0020*/ 	.short	0x000c
        /*0022*/ 	.short	0x0038
        /*0024*/ 	.byte	0x00, 0xf0, 0x11, 0x00


	//----- nvinfo : EIATTR_KPARAM_INFO
	.align		4
.L_16:
        /*0028*/ 	.byte	0x04, 0x17
        /*002a*/ 	.short	(.L_18 - .L_17)
.L_17:
        /*002c*/ 	.word	0x00000000
        /*0030*/ 	.short	0x000b
        /*0032*/ 	.short	0x0034
        /*0034*/ 	.byte	0x00, 0xf0, 0x11, 0x00


	//----- nvinfo : EIATTR_KPARAM_INFO
	.align		4
.L_18:
        /*0038*/ 	.byte	0x04, 0x17
        /*003a*/ 	.short	(.L_20 - .L_19)
.L_19:
        /*003c*/ 	.word	0x00000000
        /*0040*/ 	.short	0x000a
        /*0042*/ 	.short	0x0030
        /*0044*/ 	.byte	0x00, 0xf0, 0x11, 0x00


	//----- nvinfo : EIATTR_KPARAM_INFO
	.align		4
.L_20:
        /*0048*/ 	.byte	0x04, 0x17
        /*004a*/ 	.short	(.L_22 - .L_21)
.L_21:
        /*004c*/ 	.word	0x00000000
        /*0050*/ 	.short	0x0009
        /*0052*/ 	.short	0x002c
        /*0054*/ 	.byte	0x00, 0xf0, 0x11, 0x00


	//----- nvinfo : EIATTR_KPARAM_INFO
	.align		4
.L_22:
        /*0058*/ 	.byte	0x04, 0x17
        /*005a*/ 	.short	(.L_24 - .L_23)
.L_23:
        /*005c*/ 	.word	0x00000000
        /*0060*/ 	.short	0x0008
        /*0062*/ 	.short	0x0028
        /*0064*/ 	.byte	0x00, 0xf0, 0x11, 0x00


	//----- nvinfo : EIATTR_KPARAM_INFO
	.align		4
.L_24:
        /*0068*/ 	.byte	0x04, 0x17
        /*006a*/ 	.short	(.L_26 - .L_25)
.L_25:
        /*006c*/ 	.word	0x00000000
        /*0070*/ 	.short	0x0007
        /*0072*/ 	.short	0x0024
        /*0074*/ 	.byte	0x00, 0xf0, 0x11, 0x00


	//----- nvinfo : EIATTR_KPARAM_INFO
	.align		4
.L_26:
        /*0078*/ 	.byte	0x04, 0x17
        /*007a*/ 	.short	(.L_28 - .L_27)
.L_27:
        /*007c*/ 	.word	0x00000000
        /*0080*/ 	.short	0x0006
        /*0082*/ 	.short	0x0020
        /*0084*/ 	.byte	0x00, 0xf0, 0x11, 0x00


	//----- nvinfo : EIATTR_KPARAM_INFO
	.align		4
.L_28:
        /*0088*/ 	.byte	0x04, 0x17
        /*008a*/ 	.short	(.L_30 - .L_29)
.L_29:
        /*008c*/ 	.word	0x00000000
        /*0090*/ 	.short	0x0005
        /*0092*/ 	.short	0x001c
        /*0094*/ 	.byte	0x00, 0xf0, 0x11, 0x00


	//----- nvinfo : EIATTR_KPARAM_INFO
	.align		4
.L_30:
        /*0098*/ 	.byte	0x04, 0x17
        /*009a*/ 	.short	(.L_32 - .L_31)
.L_31:
        /*009c*/ 	.word	0x00000000
        /*00a0*/ 	.short	0x0004
        /*00a2*/ 	.short	0x0018
        /*00a4*/ 	.byte	0x00, 0xf0, 0x11, 0x00


	//----- nvinfo : EIATTR_KPARAM_INFO
	.align		4
.L_32:
        /*00a8*/ 	.byte	0x04, 0x17
        /*00aa*/ 	.short	(.L_34 - .L_33)
.L_33:
        /*00ac*/ 	.word	0x00000000
        /*00b0*/ 	.short	0x0003
        /*00b2*/ 	.short	0x0014
        /*00b4*/ 	.byte	0x00, 0xf0, 0x11, 0x00


	//----- nvinfo : EIATTR_KPARAM_INFO
	.align		4
.L_34:
        /*00b8*/ 	.byte	0x04, 0x17
        /*00ba*/ 	.short	(.L_36 - .L_35)
.L_35:
        /*00bc*/ 	.word	0x00000000
        /*00c0*/ 	.short	0x0002
        /*00c2*/ 	.short	0x0010
        /*00c4*/ 	.byte	0x00, 0xf0, 0x11, 0x00


	//----- nvinfo : EIATTR_KPARAM_INFO
	.align		4
.L_36:
        /*00c8*/ 	.byte	0x04, 0x17
        /*00ca*/ 	.short	(.L_38 - .L_37)
.L_37:
        /*00cc*/ 	.word	0x00000000
        /*00d0*/ 	.short	0x0001
        /*00d2*/ 	.short	0x0008
        /*00d4*/ 	.byte	0x00, 0xf5, 0x21, 0x00


	//----- nvinfo : EIATTR_KPARAM_INFO
	.align		4
.L_38:
        /*00d8*/ 	.byte	0x04, 0x17
        /*00da*/ 	.short	(.L_40 - .L_39)
.L_39:
        /*00dc*/ 	.word	0x00000000
        /*00e0*/ 	.short	0x0000
        /*00e2*/ 	.short	0x0000
        /*00e4*/ 	.byte	0x00, 0xf5, 0x21, 0x00


	//----- nvinfo : EIATTR_SPARSE_MMA_MASK
	.align		4
.L_40:
        /*00e8*/ 	.byte	0x03, 0x50
        /*00ea*/ 	.short	0x0000


	//----- nvinfo : EIATTR_MAXREG_COUNT
	.align		4
        /*00ec*/ 	.byte	0x03, 0x1b
        /*00ee*/ 	.short	0x00ff


	//----- nvinfo : EIATTR_MERCURY_ISA_VERSION
	.align		4
        /*00f0*/ 	.byte	0x03, 0x5f
        /*00f2*/ 	.short	0x0101


	//----- nvinfo : EIATTR_VRC_CTA_INIT_COUNT
	.align		4
        /*00f4*/ 	.byte	0x02, 0x4a
	.zero		1
	.zero		1


	//----- nvinfo : EIATTR_EXIT_INSTR_OFFSETS
	.align		4
        /*00f8*/ 	.byte	0x04, 0x1c
        /*00fa*/ 	.short	(.L_42 - .L_41)


	//   ....[0]....
.L_41:
        /*00fc*/ 	.word	0x00000100


	//   ....[1]....
        /*0100*/ 	.word	0x00001160


	//   ....[2]....
        /*0104*/ 	.word	0x000017f0


	//   ....[3]....
        /*0108*/ 	.word	0x00001850


	//   ....[4]....
        /*010c*/ 	.word	0x00002fe0


	//   ....[5]....
        /*0110*/ 	.word	0x000035b0


	//   ....[6]....
        /*0114*/ 	.word	0x00003c50


	//   ....[7]....
        /*0118*/ 	.word	0x00003cb0


	//   ....[8]....
        /*011c*/ 	.word	0x00005450


	//----- nvinfo : EIATTR_CRS_STACK_SIZE
	.align		4
.L_42:
        /*0120*/ 	.byte	0x04, 0x1e
        /*0122*/ 	.short	(.L_44 - .L_43)
.L_43:
        /*0124*/ 	.word	0x00000000


	//----- nvinfo : EIATTR_CBANK_PARAM_SIZE
	.align		4
.L_44:
        /*0128*/ 	.byte	0x03, 0x19
        /*012a*/ 	.short	0x0040


	//----- nvinfo : EIATTR_PARAM_CBANK
	.align		4
        /*012c*/ 	.byte	0x04, 0x0a
        /*012e*/ 	.short	(.L_46 - .L_45)
	.align		4
.L_45:
        /*0130*/ 	.word	index@(.nv.constant0._Z21kernel_backprojectionPfS_ffffiffifiii)
        /*0134*/ 	.short	0x0380
        /*0136*/ 	.short	0x0040


	//----- nvinfo : EIATTR_SW_WAR
	.align		4
.L_46:
        /*0138*/ 	.byte	0x04, 0x36
        /*013a*/ 	.short	(.L_48 - .L_47)
.L_47:
        /*013c*/ 	.word	0x00000008
.L_48:


//--------------------- .nv.callgraph             --------------------------
	.section	.nv.callgraph,"",@"SHT_CUDA_CALLGRAPH"
	.align	4
	.sectionentsize	8
	.align		4
        /*0000*/ 	.word	0x00000000
	.align		4
        /*0004*/ 	.word	0xffffffff
	.align		4
        /*0008*/ 	.word	0x00000000
	.align		4
        /*000c*/ 	.word	0xfffffffe
	.align		4
        /*0010*/ 	.word	0x00000000
	.align		4
        /*0014*/ 	.word	0xfffffffd
	.align		4
        /*0018*/ 	.word	0x00000000
	.align		4
        /*001c*/ 	.word	0xfffffffc


//--------------------- .nv.constant4             --------------------------
	.section	.nv.constant4,"a",@progbits
	.align	8
	.align		8
.nv.constant4:
        /*0000*/ 	.dword	__cudart_i2opi_f


//--------------------- .text._Z21kernel_backprojectionPfS_ffffiffifiii --------------------------
	.section	.text._Z21kernel_backprojectionPfS_ffffiffifiii,"ax",@progbits
	.align	128
        .global         _Z21kernel_backprojectionPfS_ffffiffifiii
        .type           _Z21kernel_backprojectionPfS_ffffiffifiii,@function
        .size           _Z21kernel_backprojectionPfS_ffffiffifiii,(.L_x_125 - _Z21kernel_backprojectionPfS_ffffiffifiii)
        .other          _Z21kernel_backprojectionPfS_ffffiffifiii,@"STO_CUDA_ENTRY STV_DEFAULT"
_Z21kernel_backprojectionPfS_ffffiffifiii:
.text._Z21kernel_backprojectionPfS_ffffiffifiii:
[----:B------:R-:W0:Y:S01]  /*0000*/  LDC R1, c[0x0][0x37c] ;  /* 0x0000df00ff017b82 */ /* 0x000e220000000800 */
[----:B------:R-:W1:Y:S01]  /*0010*/  S2R R29, SR_CTAID.Y ;  /* 0x00000000001d7919 */ /* 0x000e620000002600 */
[----:B------:R-:W2:Y:S01]  /*0020*/  LDCU.64 UR6, c[0x0][0x3b8] ;  /* 0x00007700ff0677ac */ /* 0x000ea20008000a00 */
[----:B0-----:R-:W-:Y:S01]  /*0030*/  IADD3 R1, PT, PT, R1, -0x20, RZ ;  /* 0xffffffe001017810 */ /* 0x001fe20007ffe0ff */
[----:B------:R-:W1:Y:S01]  /*0040*/  S2R R2, SR_TID.Y ;  /* 0x0000000000027919 */ /* 0x000e620000002200 */
[----:B------:R-:W0:Y:S01]  /*0050*/  LDCU UR5, c[0x0][0x3b4] ;  /* 0x00007680ff0577ac */ /* 0x000e220008000800 */
[----:B------:R-:W3:Y:S01]  /*0060*/  S2R R15, SR_CTAID.X ;  /* 0x00000000000f7919 */ /* 0x000ee20000002500 */
[----:B------:R-:W3:Y:S01]  /*0070*/  S2R R0, SR_TID.X ;  /* 0x0000000000007919 */ /* 0x000ee20000002100 */
[----:B------:R-:W4:Y:S01]  /*0080*/  S2R R16, SR_CTAID.Z ;  /* 0x0000000000107919 */ /* 0x000f220000002700 */
[----:B------:R-:W4:Y:S01]  /*0090*/  S2R R3, SR_TID.Z ;  /* 0x0000000000037919 */ /* 0x000f220000002300 */
[----:B-1----:R-:W-:-:S04]  /*00a0*/  LEA R29, R29, R2, 0x4 ;  /* 0x000000021d1d7211 */ /* 0x002fc800078e20ff */
[----:B--2---:R-:W-:Y:S02]  /*00b0*/  ISETP.GE.AND P0, PT, R29, UR6, PT ;  /* 0x000000061d007c0c */ /* 0x004fe4000bf06270 */
[----:B---3--:R-:W-:-:S04]  /*00c0*/  LEA R15, R15, R0, 0x4 ;  /* 0x000000000f0f7211 */ /* 0x008fc800078e20ff */
[----:B0-----:R-:W-:Y:S01]  /*00d0*/  ISETP.GE.OR P0, PT, R15, UR5, P0 ;  /* 0x000000050f007c0c */ /* 0x001fe20008706670 */
[----:B----4-:R-:W-:-:S05]  /*00e0*/  IMAD R16, R16, 0x4, R3 ;  /* 0x0000000410107824 */ /* 0x010fca00078e0203 */
[----:B------:R-:W-:-:S13]  /*00f0*/  ISETP.GE.OR P0, PT, R16, UR7, P0 ;  /* 0x0000000710007c0c */ /* 0x000fda0008706670 */
[----:B------:R-:W-:Y:S05]  /*0100*/  @P0 EXIT ;  /* 0x000000000000094d */ /* 0x000fea0003800000 */
[----:B------:R-:W0:Y:S01]  /*0110*/  LDCU UR4, c[0x0][0x390] ;  /* 0x00007200ff0477ac */ /* 0x000e220008000800 */
[----:B------:R-:W1:Y:S01]  /*0120*/  LDC.64 R22, c[0x0][0x380] ;  /* 0x0000e000ff167b82 */ /* 0x000e620000000a00 */
[----:B------:R-:W-:Y:S01]  /*0130*/  IMAD R0, R16, UR6, R29 ;  /* 0x0000000610007c24 */ /* 0x000fe2000f8e021d */
[----:B------:R-:W-:Y:S01]  /*0140*/  UMOV UR8, 0x54442d18 ;  /* 0x54442d1800087882 */ /* 0x000fe20000000000 */
[----:B------:R-:W-:Y:S02]  /*0150*/  UMOV UR9, 0x400921fb ;  /* 0x400921fb00097882 */ /* 0x000fe40000000000 */
[----:B------:R-:W-:Y:S01]  /*0160*/  IMAD R5, R0, UR5, R15 ;  /* 0x0000000500057c24 */ /* 0x000fe2000f8e020f */
[----:B0-----:R-:W0:Y:S03]  /*0170*/  F2F.F64.F32 R2, UR4 ;  /* 0x0000000400027d10 */ /* 0x001e260008201800 */
[----:B-1----:R-:W-:Y:S01]  /*0180*/  IMAD.WIDE R22, R5, 0x4, R22 ;  /* 0x0000000405167825 */ /* 0x002fe200078e0216 */
[----:B0-----:R-:W-:Y:S01]  /*0190*/  DADD R2, R2, UR8 ;  /* 0x0000000802027e29 */ /* 0x001fe20008000000 */
[----:B------:R-:W0:Y:S05]  /*01a0*/  LDCU.64 UR8, c[0x0][0x358] ;  /* 0x00006b00ff0877ac */ /* 0x000e2a0008000a00 */
[----:B------:R-:W1:Y:S01]  /*01b0*/  F2F.F32.F64 R11, R2 ;  /* 0x00000002000b7310 */ /* 0x000e620000301000 */
[----:B0-----:R0:W-:Y:S01]  /*01c0*/  STG.E desc[UR8][R22.64], RZ ;  /* 0x000000ff16007986 */ /* 0x0011e2000c101908 */
[C---:B-1----:R-:W-:Y:S01]  /*01d0*/  FMUL R4, R11.reuse, 0.63661974668502807617 ;  /* 0x3f22f9830b047820 */ /* 0x042fe20000400000 */
[----:B------:R-:W-:-:S05]  /*01e0*/  FSETP.GE.AND P0, PT, |R11|, 105615, PT ;  /* 0x47ce47800b00780b */ /* 0x000fca0003f06200 */
[----:B------:R-:W1:Y:S02]  /*01f0*/  F2I.NTZ R9, R4 ;  /* 0x0000000400097305 */ /* 0x000e640000203100 */
[-C--:B-1----:R-:W-:Y:S02]  /*0200*/  I2FP.F32.S32 R8, R9.reuse ;  /* 0x0000000900087245 */ /* 0x082fe40000201400 */
[----:B------:R-:W-:-:S03]  /*0210*/  MOV R10, R9 ;  /* 0x00000009000a7202 */ /* 0x000fc60000000f00 */
[----:B------:R-:W-:-:S04]  /*0220*/  FFMA R5, R8, -1.5707962512969970703, R11 ;  /* 0xbfc90fda08057823 */ /* 0x000fc8000000000b */
[----:B------:R-:W-:-:S04]  /*0230*/  FFMA R5, R8, -7.5497894158615963534e-08, R5 ;  /* 0xb3a2216808057823 */ /* 0x000fc80000000005 */
[----:B------:R-:W-:-:S05]  /*0240*/  FFMA R8, R8, -5.3903029534742383927e-15, R5 ;  /* 0xa7c234c508087823 */ /* 0x000fca0000000005 */
[----:B------:R-:W-:Y:S01]  /*0250*/  MOV R0, R8 ;  /* 0x0000000800007202 */ /* 0x000fe20000000f00 */
[----:B0-----:R-:W-:Y:S06]  /*0260*/  @!P0 BRA `(.L_x_0) ;  /* 0x0000000000dc8947 */ /* 0x001fec0003800000 */
[----:B------:R-:W-:-:S13]  /*0270*/  FSETP.NEU.AND P1, PT, |R11|, +INF , PT ;  /* 0x7f8000000b00780b */ /* 0x000fda0003f2d200 */
[----:B------:R-:W-:Y:S01]  /*0280*/  @!P1 FMUL R0, RZ, R11 ;  /* 0x0000000bff009220 */ /* 0x000fe20000400000 */
[----:B------:R-:W-:Y:S01]  /*0290*/  @!P1 MOV R9, RZ ;  /* 0x000000ff00099202 */ /* 0x000fe20000000f00 */
[----:B------:R-:W-:Y:S06]  /*02a0*/  @!P1 BRA `(.L_x_0) ;  /* 0x0000000000cc9947 */ /* 0x000fec0003800000 */
[----:B------:R-:W-:Y:S02]  /*02b0*/  IMAD.SHL.U32 R2, R11, 0x100, RZ ;  /* 0x000001000b027824 */ /* 0x000fe400078e00ff */
[----:B------:R-:W-:Y:S01]  /*02c0*/  HFMA2 R4, -RZ, RZ, 0, 0 ;  /* 0x00000000ff047431 */ /* 0x000fe200000001ff */
[----:B------:R-:W-:Y:S01]  /*02d0*/  MOV R13, RZ ;  /* 0x000000ff000d7202 */ /* 0x000fe20000000f00 */
[----:B------:R-:W0:Y:S01]  /*02e0*/  LDCU.64 UR10, c[0x4][URZ] ;  /* 0x01000000ff0a77ac */ /* 0x000e220008000a00 */
[----:B------:R-:W-:Y:S02]  /*02f0*/  MOV R0, R1 ;  /* 0x0000000100007202 */ /* 0x000fe40000000f00 */
[----:B------:R-:W-:Y:S01]  /*0300*/  LOP3.LUT R5, R2, 0x80000000, RZ, 0xfc, !PT ;  /* 0x8000000002057812 */ /* 0x000fe200078efcff */
[----:B------:R-:W-:-:S06]  /*0310*/  UMOV UR4, URZ ;  /* 0x000000ff00047c82 */ /* 0x000fcc0008000000 */
.L_x_1:
[----:B0-----:R-:W-:Y:S01]  /*0320*/  IMAD.U32 R6, RZ, RZ, UR10 ;  /* 0x0000000aff067e24 */ /* 0x001fe2000f8e00ff */
[----:B------:R-:W-:-:S05]  /*0330*/  MOV R7, UR11 ;  /* 0x0000000b00077c02 */ /* 0x000fca0008000f00 */
[----:B------:R-:W2:Y:S01]  /*0340*/  LDG.E.CONSTANT R2, desc[UR8][R6.64] ;  /* 0x0000000806027981 */ /* 0x000ea2000c1e9900 */
[----:B------:R-:W-:Y:S02]  /*0350*/  UIADD3 UR10, UP0, UPT, UR10, 0x4, URZ ;  /* 0x000000040a0a7890 */ /* 0x000fe4000ff1e0ff */
[----:B------:R-:W-:Y:S02]  /*0360*/  UIADD3 UR4, UPT, UPT, UR4, 0x1, URZ ;  /* 0x0000000104047890 */ /* 0x000fe4000fffe0ff */
[----:B------:R-:W-:Y:S02]  /*0370*/  UIADD3.X UR11, UPT, UPT, URZ, UR11, URZ, UP0, !UPT ;  /* 0x0000000bff0b7290 */ /* 0x000fe400087fe4ff */
[----:B------:R-:W-:Y:S01]  /*0380*/  UISETP.NE.AND UP0, UPT, UR4, 0x6, UPT ;  /* 0x000000060400788c */ /* 0x000fe2000bf05270 */
[----:B--2---:R-:W-:-:S03]  /*0390*/  IMAD.WIDE.U32 R2, R2, R5, RZ ;  /* 0x0000000502027225 */ /* 0x004fc600078e00ff */
[----:B------:R-:W-:-:S04]  /*03a0*/  IADD3 R9, P1, PT, R2, R4, RZ ;  /* 0x0000000402097210 */ /* 0x000fc80007f3e0ff */
[----:B------:R-:W-:Y:S01]  /*03b0*/  IADD3.X R4, PT, PT, R3, R13, RZ, P1, !PT ;  /* 0x0000000d03047210 */ /* 0x000fe20000ffe4ff */
[----:B------:R0:W-:Y:S02]  /*03c0*/  STL [R0], R9 ;  /* 0x0000000900007387 */ /* 0x0001e40000100800 */
[----:B0-----:R-:W-:Y:S01]  /*03d0*/  IADD3 R0, PT, PT, R0, 0x4, RZ ;  /* 0x0000000400007810 */ /* 0x001fe20007ffe0ff */
[----:B------:R-:W-:Y:S06]  /*03e0*/  BRA.U UP0, `(.L_x_1) ;  /* 0xfffffffd00cc7547 */ /* 0x000fec000b83ffff */
[----:B------:R-:W-:Y:S01]  /*03f0*/  SHF.R.U32.HI R6, RZ, 0x17, R11 ;  /* 0x00000017ff067819 */ /* 0x000fe2000001160b */
[----:B------:R0:W-:Y:S03]  /*0400*/  STL [R1+0x18], R4 ;  /* 0x0000180401007387 */ /* 0x0001e60000100800 */
[C---:B------:R-:W-:Y:S02]  /*0410*/  LOP3.LUT R0, R6.reuse, 0xe0, RZ, 0xc0, !PT ;  /* 0x000000e006007812 */ /* 0x040fe400078ec0ff */
[----:B------:R-:W-:-:S03]  /*0420*/  LOP3.LUT P1, RZ, R6, 0x1f, RZ, 0xc0, !PT ;  /* 0x0000001f06ff7812 */ /* 0x000fc6000782c0ff */
[----:B------:R-:W-:-:S05]  /*0430*/  VIADD R0, R0, 0xffffff80 ;  /* 0xffffff8000007836 */ /* 0x000fca0000000000 */
[----:B------:R-:W-:-:S05]  /*0440*/  SHF.R.U32.HI R0, RZ, 0x5, R0 ;  /* 0x00000005ff007819 */ /* 0x000fca0000011600 */
[----:B------:R-:W-:-:S05]  /*0450*/  IMAD R9, R0, -0x4, R1 ;  /* 0xfffffffc00097824 */ /* 0x000fca00078e0201 */
[----:B------:R-:W2:Y:S04]  /*0460*/  LDL R3, [R9+0x18] ;  /* 0x0000180009037983 */ /* 0x000ea80000100800 */
[----:B------:R-:W2:Y:S04]  /*0470*/  LDL R2, [R9+0x14] ;  /* 0x0000140009027983 */ /* 0x000ea80000100800 */
[----:B------:R-:W3:Y:S01]  /*0480*/  @P1 LDL R5, [R9+0x10] ;  /* 0x0000100009051983 */ /* 0x000ee20000100800 */
[----:B------:R-:W-:Y:S01]  /*0490*/  LOP3.LUT R0, R6, 0x1f, RZ, 0xc0, !PT ;  /* 0x0000001f06007812 */ /* 0x000fe200078ec0ff */
[----:B------:R-:W-:Y:S01]  /*04a0*/  UMOV UR10, 0x54442d19 ;  /* 0x54442d19000a7882 */ /* 0x000fe20000000000 */
[----:B------:R-:W-:-:S02]  /*04b0*/  UMOV UR11, 0x3bf921fb ;  /* 0x3bf921fb000b7882 */ /* 0x000fc40000000000 */
[-C--:B--2---:R-:W-:Y:S02]  /*04c0*/  @P1 SHF.L.W.U32.HI R3, R2, R0.reuse, R3 ;  /* 0x0000000002031219 */ /* 0x084fe40000010e03 */
[----:B---3--:R-:W-:Y:S02]  /*04d0*/  @P1 SHF.L.W.U32.HI R2, R5, R0, R2 ;  /* 0x0000000005021219 */ /* 0x008fe40000010e02 */
[----:B------:R-:W-:Y:S02]  /*04e0*/  ISETP.GE.AND P1, PT, R11, RZ, PT ;  /* 0x000000ff0b00720c */ /* 0x000fe40003f26270 */
[C---:B------:R-:W-:Y:S02]  /*04f0*/  SHF.L.W.U32.HI R0, R2.reuse, 0x2, R3 ;  /* 0x0000000202007819 */ /* 0x040fe40000010e03 */
[----:B------:R-:W-:Y:S02]  /*0500*/  SHF.L.U32 R2, R2, 0x2, RZ ;  /* 0x0000000202027819 */ /* 0x000fe400000006ff */
[----:B------:R-:W-:-:S02]  /*0510*/  SHF.R.S32.HI R5, RZ, 0x1f, R0 ;  /* 0x0000001fff057819 */ /* 0x000fc40000011400 */
[----:B------:R-:W-:Y:S02]  /*0520*/  SHF.R.U32.HI R3, RZ, 0x1e, R3 ;  /* 0x0000001eff037819 */ /* 0x000fe40000011603 */
[C---:B------:R-:W-:Y:S02]  /*0530*/  LOP3.LUT R6, R5.reuse, R2, RZ, 0x3c, !PT ;  /* 0x0000000205067212 */ /* 0x040fe400078e3cff */
[----:B------:R-:W-:Y:S02]  /*0540*/  LOP3.LUT R7, R5, R0, RZ, 0x3c, !PT ;  /* 0x0000000005077212 */ /* 0x000fe400078e3cff */
[C---:B------:R-:W-:Y:S02]  /*0550*/  LEA.HI R9, R0.reuse, R3, RZ, 0x1 ;  /* 0x0000000300097211 */ /* 0x040fe400078f08ff */
[----:B------:R-:W-:Y:S02]  /*0560*/  LOP3.LUT R2, R0, R11, RZ, 0x3c, !PT ;  /* 0x0000000b00027212 */ /* 0x000fe400078e3cff */
[----:B------:R-:W0:Y:S01]  /*0570*/  I2F.F64.S64 R6, R6 ;  /* 0x0000000600067312 */ /* 0x000e220000301c00 */
[----:B------:R-:W-:-:S02]  /*0580*/  IADD3 R0, PT, PT, -R9, RZ, RZ ;  /* 0x000000ff09007210 */ /* 0x000fc40007ffe1ff */
[----:B------:R-:W-:Y:S02]  /*0590*/  ISETP.GE.AND P2, PT, R2, RZ, PT ;  /* 0x000000ff0200720c */ /* 0x000fe40003f46270 */
[----:B------:R-:W-:Y:S01]  /*05a0*/  @!P1 MOV R9, R0 ;  /* 0x0000000000099202 */ /* 0x000fe20000000f00 */
[----:B0-----:R-:W-:-:S10]  /*05b0*/  DMUL R4, R6, UR10 ;  /* 0x0000000a06047c28 */ /* 0x001fd40008000000 */
[----:B------:R-:W0:Y:S02]  /*05c0*/  F2F.F32.F64 R4, R4 ;  /* 0x0000000400047310 */ /* 0x000e240000301000 */
[----:B0-----:R-:W-:-:S07]  /*05d0*/  FSEL R0, -R4, R4, !P2 ;  /* 0x0000000404007208 */ /* 0x001fce0005000100 */
.L_x_0:
[----:B------:R-:W-:Y:S02]  /*05e0*/  IMAD.MOV.U32 R13, RZ, RZ, 0x37cbac00 ;  /* 0x37cbac00ff0d7424 */ /* 0x000fe400078e00ff */
[----:B------:R-:W-:Y:S01]  /*05f0*/  FMUL R2, R0, R0 ;  /* 0x0000000000027220 */ /* 0x000fe20000400000 */
[C---:B------:R-:W-:Y:S02]  /*0600*/  LOP3.LUT R4, R9.reuse, 0x1, RZ, 0xc0, !PT ;  /* 0x0000000109047812 */ /* 0x040fe400078ec0ff */
[----:B------:R-:W-:Y:S01]  /*0610*/  MOV R12, 0x3c0885e4 ;  /* 0x3c0885e4000c7802 */ /* 0x000fe20000000f00 */
[----:B------:R-:W-:Y:S01]  /*0620*/  FFMA R3, R2, R13, -0.0013887860113754868507 ;  /* 0xbab607ed02037423 */ /* 0x000fe2000000000d */
[----:B------:R-:W-:Y:S02]  /*0630*/  ISETP.NE.U32.AND P1, PT, R4, 0x1, PT ;  /* 0x000000010400780c */ /* 0x000fe40003f25070 */
[----:B------:R-:W-:Y:S02]  /*0640*/  IADD3 R4, PT, PT, R9, 0x1, RZ ;  /* 0x0000000109047810 */ /* 0x000fe40007ffe0ff */
[----:B------:R-:W-:-:S02]  /*0650*/  MOV R5, 0x3e2aaaa8 ;  /* 0x3e2aaaa800057802 */ /* 0x000fc40000000f00 */
[----:B------:R-:W-:Y:S02]  /*0660*/  FSEL R3, R3, -0.00019574658654164522886, P1 ;  /* 0xb94d415303037808 */ /* 0x000fe40000800000 */
[----:B------:R-:W-:Y:S02]  /*0670*/  FSEL R9, R12, 0.041666727513074874878, !P1 ;  /* 0x3d2aaabb0c097808 */ /* 0x000fe40004800000 */
[----:B------:R-:W-:Y:S02]  /*0680*/  LOP3.LUT P2, RZ, R4, 0x2, RZ, 0xc0, !PT ;  /* 0x0000000204ff7812 */ /* 0x000fe4000784c0ff */
[----:B------:R-:W-:Y:S01]  /*0690*/  FSEL R7, R0, 1, !P1 ;  /* 0x3f80000000077808 */ /* 0x000fe20004800000 */
[----:B------:R-:W-:Y:S01]  /*06a0*/  FFMA R3, R2, R3, R9 ;  /* 0x0000000302037223 */ /* 0x000fe20000000009 */
[----:B------:R-:W-:-:S03]  /*06b0*/  FSEL R4, -R5, -0.4999999701976776123, !P1 ;  /* 0xbeffffff05047808 */ /* 0x000fc60004800100 */
[C---:B------:R-:W-:Y:S02]  /*06c0*/  FFMA R0, R2.reuse, R7, RZ ;  /* 0x0000000702007223 */ /* 0x040fe400000000ff */
[----:B------:R-:W-:-:S04]  /*06d0*/  FFMA R3, R2, R3, R4 ;  /* 0x0000000302037223 */ /* 0x000fc80000000004 */
[----:B------:R-:W-:-:S04]  /*06e0*/  FFMA R7, R0, R3, R7 ;  /* 0x0000000300077223 */ /* 0x000fc80000000007 */
[----:B------:R-:W-:Y:S01]  /*06f0*/  @P2 FADD R7, RZ, -R7 ;  /* 0x80000007ff072221 */ /* 0x000fe20000000000 */
[----:B------:R-:W-:Y:S06]  /*0700*/  @!P0 BRA `(.L_x_2) ;  /* 0x0000000000cc8947 */ /* 0x000fec0003800000 */
[----:B------:R-:W-:-:S13]  /*0710*/  FSETP.NEU.AND P0, PT, |R11|, +INF , PT ;  /* 0x7f8000000b00780b */ /* 0x000fda0003f0d200 */
[----:B------:R-:W-:Y:S01]  /*0720*/  @!P0 FMUL R8, RZ, R11 ;  /* 0x0000000bff088220 */ /* 0x000fe20000400000 */
[----:B------:R-:W-:Y:S01]  /*0730*/  @!P0 IMAD.MOV.U32 R10, RZ, RZ, RZ ;  /* 0x000000ffff0a8224 */ /* 0x000fe200078e00ff */
[----:B------:R-:W-:Y:S06]  /*0740*/  @!P0 BRA `(.L_x_2) ;  /* 0x0000000000bc8947 */ /* 0x000fec0003800000 */
[----:B------:R-:W0:Y:S01]  /*0750*/  LDC.64 R18, c[0x4][RZ] ;  /* 0x01000000ff127b82 */ /* 0x000e220000000a00 */
[----:B------:R-:W-:Y:S01]  /*0760*/  SHF.L.U32 R2, R11, 0x8, RZ ;  /* 0x000000080b027819 */ /* 0x000fe200000006ff */
[----:B------:R-:W-:Y:S01]  /*0770*/  HFMA2 R6, -RZ, RZ, 0, 0 ;  /* 0x00000000ff067431 */ /* 0x000fe200000001ff */
[----:B------:R-:W-:Y:S01]  /*0780*/  MOV R21, RZ ;  /* 0x000000ff00157202 */ /* 0x000fe20000000f00 */
[----:B------:R-:W-:Y:S01]  /*0790*/  IMAD.MOV.U32 R0, RZ, RZ, RZ ;  /* 0x000000ffff007224 */ /* 0x000fe200078e00ff */
[----:B------:R-:W-:-:S07]  /*07a0*/  LOP3.LUT R25, R2, 0x80000000, RZ, 0xfc, !PT ;  /* 0x8000000002197812 */ /* 0x000fce00078efcff */
.L_x_3:
[----:B0-----:R-:W-:-:S06]  /*07b0*/  IMAD.WIDE.U32 R2, R0, 0x4, R18 ;  /* 0x0000000400027825 */ /* 0x001fcc00078e0012 */
[----:B------:R-:W2:Y:S01]  /*07c0*/  LDG.E.CONSTANT R2, desc[UR8][R2.64] ;  /* 0x0000000802027981 */ /* 0x000ea2000c1e9900 */
[C---:B-1----:R-:W-:Y:S02]  /*07d0*/  LEA R4, R0.reuse, R1, 0x2 ;  /* 0x0000000100047211 */ /* 0x042fe400078e10ff */
[----:B------:R-:W-:-:S04]  /*07e0*/  IADD3 R0, PT, PT, R0, 0x1, RZ ;  /* 0x0000000100007810 */ /* 0x000fc80007ffe0ff */
[----:B------:R-:W-:Y:S01]  /*07f0*/  ISETP.NE.AND P0, PT, R0, 0x6, PT ;  /* 0x000000060000780c */ /* 0x000fe20003f05270 */
[----:B--2---:R-:W-:-:S03]  /*0800*/  IMAD.WIDE.U32 R8, R2, R25, RZ ;  /* 0x0000001902087225 */ /* 0x004fc600078e00ff */
[----:B------:R-:W-:-:S04]  /*0810*/  IADD3 R17, P1, PT, R8, R6, RZ ;  /* 0x0000000608117210 */ /* 0x000fc80007f3e0ff */
[----:B------:R-:W-:Y:S01]  /*0820*/  IADD3.X R6, PT, PT, R9, R21, RZ, P1, !PT ;  /* 0x0000001509067210 */ /* 0x000fe20000ffe4ff */
[----:B------:R1:W-:Y:S04]  /*0830*/  STL [R4], R17 ;  /* 0x0000001104007387 */ /* 0x0003e80000100800 */
[----:B------:R-:W-:Y:S05]  /*0840*/  @P0 BRA `(.L_x_3) ;  /* 0xfffffffc00d80947 */ /* 0x000fea000383ffff */
[----:B-1----:R-:W-:Y:S01]  /*0850*/  SHF.R.U32.HI R4, RZ, 0x17, R11 ;  /* 0x00000017ff047819 */ /* 0x002fe2000001160b */
        /* <DEDUP_REMOVED lines=11> */
[----:B------:R-:W-:Y:S01]  /*0910*/  UMOV UR11, 0x3bf921fb ;  /* 0x3bf921fb000b7882 */ /* 0x000fe20000000000 */
[----:B------:R-:W-:-:S02]  /*0920*/  ISETP.GE.AND P1, PT, R11, RZ, PT ;  /* 0x000000ff0b00720c */ /* 0x000fc40003f26270 */
[-C--:B--2---:R-:W-:Y:S02]  /*0930*/  @P0 SHF.L.W.U32.HI R0, R3, R4.reuse, R0 ;  /* 0x0000000403000219 */ /* 0x084fe40000010e00 */
[----:B---3--:R-:W-:-:S04]  /*0940*/  @P0 SHF.L.W.U32.HI R3, R2, R4, R3 ;  /* 0x0000000402030219 */ /* 0x008fc80000010e03 */
[C---:B------:R-:W-:Y:S02]  /*0950*/  SHF.L.W.U32.HI R2, R3.reuse, 0x2, R0 ;  /* 0x0000000203027819 */ /* 0x040fe40000010e00 */
[----:B------:R-:W-:Y:S02]  /*0960*/  SHF.L.U32 R3, R3, 0x2, RZ ;  /* 0x0000000203037819 */ /* 0x000fe400000006ff */
[----:B------:R-:W-:Y:S02]  /*0970*/  SHF.R.S32.HI R4, RZ, 0x1f, R2 ;  /* 0x0000001fff047819 */ /* 0x000fe40000011402 */
[----:B------:R-:W-:Y:S02]  /*0980*/  LOP3.LUT R11, R2, R11, RZ, 0x3c, !PT ;  /* 0x0000000b020b7212 */ /* 0x000fe400078e3cff */
[C---:B------:R-:W-:Y:S02]  /*0990*/  LOP3.LUT R8, R4.reuse, R3, RZ, 0x3c, !PT ;  /* 0x0000000304087212 */ /* 0x040fe400078e3cff */
[----:B------:R-:W-:-:S02]  /*09a0*/  LOP3.LUT R9, R4, R2, RZ, 0x3c, !PT ;  /* 0x0000000204097212 */ /* 0x000fc400078e3cff */
[----:B------:R-:W-:Y:S02]  /*09b0*/  SHF.R.U32.HI R3, RZ, 0x1e, R0 ;  /* 0x0000001eff037819 */ /* 0x000fe40000011600 */
[----:B------:R-:W-:Y:S02]  /*09c0*/  ISETP.GE.AND P0, PT, R11, RZ, PT ;  /* 0x000000ff0b00720c */ /* 0x000fe40003f06270 */
[----:B------:R-:W1:Y:S01]  /*09d0*/  I2F.F64.S64 R8, R8 ;  /* 0x0000000800087312 */ /* 0x000e620000301c00 */
[----:B------:R-:W-:-:S04]  /*09e0*/  LEA.HI R10, R2, R3, RZ, 0x1 ;  /* 0x00000003020a7211 */ /* 0x000fc800078f08ff */
[----:B------:R-:W-:-:S04]  /*09f0*/  IADD3 R0, PT, PT, -R10, RZ, RZ ;  /* 0x000000ff0a007210 */ /* 0x000fc80007ffe1ff */
[----:B------:R-:W-:Y:S01]  /*0a00*/  @!P1 MOV R10, R0 ;  /* 0x00000000000a9202 */ /* 0x000fe20000000f00 */
[----:B-1----:R-:W-:-:S10]  /*0a10*/  DMUL R18, R8, UR10 ;  /* 0x0000000a08127c28 */ /* 0x002fd40008000000 */
[----:B------:R-:W1:Y:S02]  /*0a20*/  F2F.F32.F64 R18, R18 ;  /* 0x0000001200127310 */ /* 0x000e640000301000 */
[----:B01----:R-:W-:-:S07]  /*0a30*/  FSEL R8, -R18, R18, !P0 ;  /* 0x0000001212087208 */ /* 0x003fce0004000100 */
.L_x_2:
[----:B------:R-:W-:Y:S01]  /*0a40*/  FMUL R0, R8, R8 ;  /* 0x0000000808007220 */ /* 0x000fe20000400000 */
[C---:B------:R-:W-:Y:S01]  /*0a50*/  LOP3.LUT R2, R10.reuse, 0x1, RZ, 0xc0, !PT ;  /* 0x000000010a027812 */ /* 0x040fe200078ec0ff */
[----:B------:R-:W0:Y:S01]  /*0a60*/  LDCU UR7, c[0x0][0x394] ;  /* 0x00007280ff0777ac */ /* 0x000e220008000800 */
[----:B------:R-:W-:Y:S01]  /*0a70*/  LOP3.LUT P1, RZ, R10, 0x2, RZ, 0xc0, !PT ;  /* 0x000000020aff7812 */ /* 0x000fe2000782c0ff */
[----:B------:R-:W-:Y:S01]  /*0a80*/  FFMA R13, R0, R13, -0.0013887860113754868507 ;  /* 0xbab607ed000d7423 */ /* 0x000fe2000000000d */
[----:B------:R-:W-:Y:S01]  /*0a90*/  ISETP.NE.U32.AND P0, PT, R2, 0x1, PT ;  /* 0x000000010200780c */ /* 0x000fe20003f05070 */
[----:B------:R-:W-:Y:S01]  /*0aa0*/  UMOV UR10, 0x2de00d1b ;  /* 0x2de00d1b000a7882 */ /* 0x000fe20000000000 */
[----:B------:R-:W-:Y:S02]  /*0ab0*/  UMOV UR11, 0x3fe6a090 ;  /* 0x3fe6a090000b7882 */ /* 0x000fe40000000000 */
[----:B------:R-:W-:Y:S02]  /*0ac0*/  FSEL R3, R12, 0.041666727513074874878, P0 ;  /* 0x3d2aaabb0c037808 */ /* 0x000fe40000000000 */
[----:B------:R-:W-:-:S02]  /*0ad0*/  FSEL R13, R13, -0.00019574658654164522886, !P0 ;  /* 0xb94d41530d0d7808 */ /* 0x000fc40004000000 */
[----:B------:R-:W-:Y:S02]  /*0ae0*/  FSEL R8, R8, 1, P0 ;  /* 0x3f80000008087808 */ /* 0x000fe40000000000 */
[----:B------:R-:W-:Y:S01]  /*0af0*/  FSEL R2, -R5, -0.4999999701976776123, P0 ;  /* 0xbeffffff05027808 */ /* 0x000fe20000000100 */
[C---:B------:R-:W-:Y:S02]  /*0b00*/  FFMA R13, R0.reuse, R13, R3 ;  /* 0x0000000d000d7223 */ /* 0x040fe40000000003 */
[C---:B------:R-:W-:Y:S02]  /*0b10*/  FFMA R3, R0.reuse, R8, RZ ;  /* 0x0000000800037223 */ /* 0x040fe400000000ff */
[----:B------:R-:W-:Y:S01]  /*0b20*/  FFMA R2, R0, R13, R2 ;  /* 0x0000000d00027223 */ /* 0x000fe20000000002 */
[----:B0-----:R-:W-:-:S03]  /*0b30*/  FMUL R9, R7, -UR7 ;  /* 0x8000000707097c20 */ /* 0x001fc60008400000 */
[----:B------:R-:W-:-:S04]  /*0b40*/  FFMA R8, R3, R2, R8 ;  /* 0x0000000203087223 */ /* 0x000fc80000000008 */
[----:B------:R-:W-:-:S04]  /*0b50*/  @P1 FADD R8, RZ, -R8 ;  /* 0x80000008ff081221 */ /* 0x000fc80000000000 */
[C---:B------:R-:W-:Y:S01]  /*0b60*/  FMUL R10, R8.reuse, -UR7 ;  /* 0x80000007080a7c20 */ /* 0x040fe20008400000 */
[----:B------:R-:W-:-:S04]  /*0b70*/  FSETP.GT.AND P0, PT, R8, RZ, PT ;  /* 0x000000ff0800720b */ /* 0x000fc80003f04000 */
[----:B------:R-:W-:-:S06]  /*0b80*/  FSEL R2, R8, -R8, P0 ;  /* 0x8000000808027208 */ /* 0x000fcc0000000000 */
[----:B------:R-:W0:Y:S02]  /*0b90*/  F2F.F64.F32 R2, R2 ;  /* 0x0000000200027310 */ /* 0x000e240000201800 */
[----:B0-----:R-:W-:-:S14]  /*0ba0*/  DSETP.GEU.AND P0, PT, R2, UR10, PT ;  /* 0x0000000a02007e2a */ /* 0x001fdc000bf0e000 */
[----:B------:R-:W-:Y:S05]  /*0bb0*/  @P0 BRA `(.L_x_4) ;  /* 0x0000002400100947 */ /* 0x000fea0003800000 */
[----:B------:R-:W-:Y:S01]  /*0bc0*/  ULEA.HI UR4, UR5, UR5, URZ, 0x1 ;  /* 0x0000000505047291 */ /* 0x000fe2000f8f08ff */
[----:B------:R-:W-:Y:S01]  /*0bd0*/  BSSY.RECONVERGENT B2, `(.L_x_5) ;  /* 0x000001a000027945 */ /* 0x000fe20003800200 */
[----:B------:R-:W-:Y:S02]  /*0be0*/  USHF.R.U32.HI UR5, URZ, 0x1, UR6 ;  /* 0x00000001ff057899 */ /* 0x000fe40008011606 */
[----:B------:R-:W-:-:S04]  /*0bf0*/  USHF.R.S32.HI UR4, URZ, 0x1, UR4 ;  /* 0x00000001ff047899 */ /* 0x000fc80008011404 */
[----:B------:R-:W-:Y:S02]  /*0c00*/  IADD3 R2, PT, PT, R29, -UR5, RZ ;  /* 0x800000051d027c10 */ /* 0x000fe4000fffe0ff */
[----:B------:R-:W-:Y:S02]  /*0c10*/  VIADD R0, R15, -UR4 ;  /* 0x800000040f007c36 */ /* 0x000fe40008000000 */
[----:B------:R-:W-:-:S03]  /*0c20*/  I2FP.F32.S32 R11, R2 ;  /* 0x00000002000b7245 */ /* 0x000fc60000201400 */
[----:B------:R-:W-:-:S05]  /*0c30*/  I2FP.F32.S32 R0, R0 ;  /* 0x0000000000007245 */ /* 0x000fca0000201400 */
[----:B------:R-:W-:-:S04]  /*0c40*/  FADD R0, R0, 0.5 ;  /* 0x3f00000000007421 */ /* 0x000fc80000000000 */
[-C--:B------:R-:W-:Y:S01]  /*0c50*/  FMUL R3, R7, R0.reuse ;  /* 0x0000000007037220 */ /* 0x080fe20000400000 */
[C---:B------:R-:W-:Y:S01]  /*0c60*/  FMUL R12, R8.reuse, R0 ;  /* 0x00000000080c7220 */ /* 0x040fe20000400000 */
[----:B------:R-:W-:Y:S02]  /*0c70*/  FADD R0, R11, 1 ;  /* 0x3f8000000b007421 */ /* 0x000fe40000000000 */
[-C--:B------:R-:W-:Y:S01]  /*0c80*/  FFMA R2, R8, R11.reuse, R3 ;  /* 0x0000000b08027223 */ /* 0x080fe20000000003 */
[----:B------:R-:W-:Y:S01]  /*0c90*/  FFMA R5, R7, R11, -R12 ;  /* 0x0000000b07057223 */ /* 0x000fe2000000080c */
[----:B------:R-:W-:Y:S02]  /*0ca0*/  FADD R11, R11, R0 ;  /* 0x000000000b0b7221 */ /* 0x000fe40000000000 */
[----:B------:R-:W-:-:S04]  /*0cb0*/  FADD R6, R2, UR7 ;  /* 0x0000000702067e21 */ /* 0x000fc80008000000 */
[----:B------:R-:W0:Y:S08]  /*0cc0*/  MUFU.RCP R2, R6 ;  /* 0x0000000600027308 */ /* 0x000e300000001000 */
[----:B------:R-:W1:Y:S01]  /*0cd0*/  FCHK P0, R5, R6 ;  /* 0x0000000605007302 */ /* 0x000e620000000000 */
[----:B0-----:R-:W-:-:S04]  /*0ce0*/  FFMA R13, -R6, R2, 1 ;  /* 0x3f800000060d7423 */ /* 0x001fc80000000102 */
[----:B------:R-:W-:-:S04]  /*0cf0*/  FFMA R2, R2, R13, R2 ;  /* 0x0000000d02027223 */ /* 0x000fc80000000002 */
[----:B------:R-:W-:-:S04]  /*0d00*/  FFMA R13, R5, R2, RZ ;  /* 0x00000002050d7223 */ /* 0x000fc800000000ff */
[----:B------:R-:W-:-:S04]  /*0d10*/  FFMA R4, -R6, R13, R5 ;  /* 0x0000000d06047223 */ /* 0x000fc80000000105 */
[----:B------:R-:W-:Y:S01]  /*0d20*/  FFMA R4, R2, R4, R13 ;  /* 0x0000000402047223 */ /* 0x000fe2000000000d */
[----:B-1----:R-:W-:Y:S06]  /*0d30*/  @!P0 BRA `(.L_x_6) ;  /* 0x00000000000c8947 */ /* 0x002fec0003800000 */
[----:B------:R-:W-:Y:S02]  /*0d40*/  MOV R4, R6 ;  /* 0x0000000600047202 */ /* 0x000fe40000000f00 */
[----:B------:R-:W-:-:S07]  /*0d50*/  MOV R6, 0xd70 ;  /* 0x00000d7000067802 */ /* 0x000fce0000000f00 */
[----:B------:R-:W-:Y:S05]  /*0d60*/  CALL.REL.NOINC `($__internal_1_$__cuda_sm3x_div_rn_noftz_f32_slowpath) ;  /* 0x0000004800107944 */ /* 0x000fea0003c00000 */
.L_x_6:
[----:B------:R-:W-:Y:S05]  /*0d70*/  BSYNC.RECONVERGENT B2 ;  /* 0x0000000000027941 */ /* 0x000fea0003800200 */
.L_x_5:
[----:B------:R-:W0:Y:S01]  /*0d80*/  LDC.64 R18, c[0x0][0x398] ;  /* 0x0000e600ff127b82 */ /* 0x000e220000000a00 */
[----:B------:R-:W-:Y:S01]  /*0d90*/  BSSY.RECONVERGENT B2, `(.L_x_7) ;  /* 0x000000e000027945 */ /* 0x000fe20003800200 */
[----:B0-----:R-:W0:Y:S01]  /*0da0*/  MUFU.RCP R2, R19 ;  /* 0x0000001300027308 */ /* 0x001e220000001000 */
[----:B------:R-:W-:-:S07]  /*0db0*/  FMUL R5, R4, R18 ;  /* 0x0000001204057220 */ /* 0x000fce0000400000 */
[----:B------:R-:W1:Y:S01]  /*0dc0*/  FCHK P0, R5, R19 ;  /* 0x0000001305007302 */ /* 0x000e620000000000 */
[----:B0-----:R-:W-:-:S04]  /*0dd0*/  FFMA R13, R2, -R19, 1 ;  /* 0x3f800000020d7423 */ /* 0x001fc80000000813 */
[----:B------:R-:W-:-:S04]  /*0de0*/  FFMA R2, R2, R13, R2 ;  /* 0x0000000d02027223 */ /* 0x000fc80000000002 */
[----:B------:R-:W-:-:S04]  /*0df0*/  FFMA R4, R5, R2, RZ ;  /* 0x0000000205047223 */ /* 0x000fc800000000ff */
[----:B------:R-:W-:-:S04]  /*0e00*/  FFMA R13, R4, -R19, R5 ;  /* 0x80000013040d7223 */ /* 0x000fc80000000005 */
[----:B------:R-:W-:Y:S01]  /*0e10*/  FFMA R4, R2, R13, R4 ;  /* 0x0000000d02047223 */ /* 0x000fe20000000004 */
[----:B-1----:R-:W-:Y:S06]  /*0e20*/  @!P0 BRA `(.L_x_8) ;  /* 0x0000000000108947 */ /* 0x002fec0003800000 */
[----:B------:R-:W0:Y:S01]  /*0e30*/  LDCU UR5, c[0x0][0x39c] ;  /* 0x00007380ff0577ac */ /* 0x000e220008000800 */
[----:B------:R-:W-:Y:S02]  /*0e40*/  MOV R6, 0xe70 ;  /* 0x00000e7000067802 */ /* 0x000fe40000000f00 */
[----:B0-----:R-:W-:-:S07]  /*0e50*/  MOV R4, UR5 ;  /* 0x0000000500047c02 */ /* 0x001fce0008000f00 */
[----:B------:R-:W-:Y:S05]  /*0e60*/  CALL.REL.NOINC `($__internal_1_$__cuda_sm3x_div_rn_noftz_f32_slowpath) ;  /* 0x0000004400d07944 */ /* 0x000fea0003c00000 */
.L_x_8:
[----:B------:R-:W-:Y:S05]  /*0e70*/  BSYNC.RECONVERGENT B2 ;  /* 0x0000000000027941 */ /* 0x000fea0003800200 */
.L_x_7:
[----:B------:R-:W0:Y:S01]  /*0e80*/  LDCU UR5, c[0x0][0x394] ;  /* 0x00007280ff0577ac */ /* 0x000e220008000800 */
[-C--:B------:R-:W-:Y:S01]  /*0e90*/  FFMA R2, R8, R0.reuse, R3 ;  /* 0x0000000008027223 */ /* 0x080fe20000000003 */
[----:B------:R-:W-:Y:S01]  /*0ea0*/  FFMA R5, R7, R0, -R12 ;  /* 0x0000000007057223 */ /* 0x000fe2000000080c */
[----:B------:R-:W-:Y:S02]  /*0eb0*/  BSSY.RECONVERGENT B2, `(.L_x_9) ;  /* 0x0000010000027945 */ /* 0x000fe40003800200 */
[----:B0-----:R-:W-:Y:S01]  /*0ec0*/  FADD R6, R2, UR5 ;  /* 0x0000000502067e21 */ /* 0x001fe20008000000 */
[----:B------:R-:W0:Y:S03]  /*0ed0*/  LDCU UR5, c[0x0][0x3a4] ;  /* 0x00007480ff0577ac */ /* 0x000e260008000800 */
[----:B------:R-:W1:Y:S08]  /*0ee0*/  MUFU.RCP R2, R6 ;  /* 0x0000000600027308 */ /* 0x000e700000001000 */
[----:B------:R-:W2:Y:S01]  /*0ef0*/  FCHK P0, R5, R6 ;  /* 0x0000000605007302 */ /* 0x000ea20000000000 */
[----:B-1----:R-:W-:-:S04]  /*0f00*/  FFMA R13, -R6, R2, 1 ;  /* 0x3f800000060d7423 */ /* 0x002fc80000000102 */
[----:B------:R-:W-:Y:S01]  /*0f10*/  FFMA R0, R2, R13, R2 ;  /* 0x0000000d02007223 */ /* 0x000fe20000000002 */
[----:B0-----:R-:W-:-:S03]  /*0f20*/  FADD R2, R4, -UR5 ;  /* 0x8000000504027e21 */ /* 0x001fc60008000000 */
[----:B------:R-:W-:Y:S01]  /*0f30*/  FFMA R13, R5, R0, RZ ;  /* 0x00000000050d7223 */ /* 0x000fe200000000ff */
[----:B------:R-:W-:-:S03]  /*0f40*/  FADD R2, R2, 0.5 ;  /* 0x3f00000002027421 */ /* 0x000fc60000000000 */
[----:B------:R-:W-:-:S04]  /*0f50*/  FFMA R4, -R6, R13, R5 ;  /* 0x0000000d06047223 */ /* 0x000fc80000000105 */
[----:B------:R-:W-:Y:S01]  /*0f60*/  FFMA R4, R0, R4, R13 ;  /* 0x0000000400047223 */ /* 0x000fe2000000000d */
[----:B--2---:R-:W-:Y:S06]  /*0f70*/  @!P0 BRA `(.L_x_10) ;  /* 0x00000000000c8947 */ /* 0x004fec0003800000 */
[----:B------:R-:W-:Y:S01]  /*0f80*/  IMAD.MOV.U32 R4, RZ, RZ, R6 ;  /* 0x000000ffff047224 */ /* 0x000fe200078e0006 */
[----:B------:R-:W-:-:S07]  /*0f90*/  MOV R6, 0xfb0 ;  /* 0x00000fb000067802 */ /* 0x000fce0000000f00 */
[----:B------:R-:W-:Y:S05]  /*0fa0*/  CALL.REL.NOINC `($__internal_1_$__cuda_sm3x_div_rn_noftz_f32_slowpath) ;  /* 0x0000004400807944 */ /* 0x000fea0003c00000 */
.L_x_10:
[----:B------:R-:W-:Y:S05]  /*0fb0*/  BSYNC.RECONVERGENT B2 ;  /* 0x0000000000027941 */ /* 0x000fea0003800200 */
.L_x_9:
        /* <DEDUP_REMOVED lines=12> */
[----:B------:R-:W-:Y:S02]  /*1080*/  MOV R5, R13 ;  /* 0x0000000d00057202 */ /* 0x000fe40000000f00 */
[----:B------:R-:W-:Y:S02]  /*1090*/  MOV R6, 0x10c0 ;  /* 0x000010c000067802 */ /* 0x000fe40000000f00 */
[----:B0-----:R-:W-:-:S07]  /*10a0*/  MOV R4, UR5 ;  /* 0x0000000500047c02 */ /* 0x001fce0008000f00 */
[----:B------:R-:W-:Y:S05]  /*10b0*/  CALL.REL.NOINC `($__internal_1_$__cuda_sm3x_div_rn_noftz_f32_slowpath) ;  /* 0x00000044003c7944 */ /* 0x000fea0003c00000 */
.L_x_12:
[----:B------:R-:W-:Y:S05]  /*10c0*/  BSYNC.RECONVERGENT B2 ;  /* 0x0000000000027941 */ /* 0x000fea0003800200 */
.L_x_11:
[----:B------:R-:W0:Y:S02]  /*10d0*/  LDCU.64 UR6, c[0x0][0x3a0] ;  /* 0x00007400ff0677ac */ /* 0x000e240008000a00 */
[----:B0-----:R-:W-:Y:S01]  /*10e0*/  FADD R4, R4, -UR7 ;  /* 0x8000000704047e21 */ /* 0x001fe20008000000 */
[----:B------:R-:W-:-:S03]  /*10f0*/  I2FP.F32.S32 R17, UR6 ;  /* 0x0000000600117c45 */ /* 0x000fc60008201400 */
[----:B------:R-:W-:-:S05]  /*1100*/  FADD R5, R4, 0.5 ;  /* 0x3f00000004057421 */ /* 0x000fca0000000000 */
[----:B------:R-:W-:-:S04]  /*1110*/  FSETP.GT.AND P0, PT, R2, R5, PT ;  /* 0x000000050200720b */ /* 0x000fc80003f04000 */
[----:B------:R-:W-:Y:S02]  /*1120*/  FSEL R0, R5, R2, P0 ;  /* 0x0000000205007208 */ /* 0x000fe40000000000 */
[----:B------:R-:W-:Y:S02]  /*1130*/  FSEL R4, R2, R5, P0 ;  /* 0x0000000502047208 */ /* 0x000fe40000000000 */
[----:B------:R-:W-:-:S04]  /*1140*/  FSETP.GE.AND P0, PT, R0, R17, PT ;  /* 0x000000110000720b */ /* 0x000fc80003f06000 */
[----:B------:R-:W-:-:S13]  /*1150*/  FSETP.LT.OR P0, PT, R4, RZ, P0 ;  /* 0x000000ff0400720b */ /* 0x000fda0000701400 */
[----:B------:R-:W-:Y:S05]  /*1160*/  @P0 EXIT ;  /* 0x000000000000094d */ /* 0x000fea0003800000 */
[----:B------:R-:W0:Y:S01]  /*1170*/  LDCU UR6, c[0x0][0x394] ;  /* 0x00007280ff0677ac */ /* 0x000e220008000800 */
[----:B------:R-:W-:Y:S01]  /*1180*/  FMUL R11, R11, 0.5 ;  /* 0x3f0000000b0b7820 */ /* 0x000fe20000400000 */
[----:B------:R-:W-:Y:S01]  /*1190*/  FSETP.GE.AND P0, PT, R4, R17, PT ;  /* 0x000000110400720b */ /* 0x000fe20003f06000 */
[----:B------:R-:W-:Y:S01]  /*11a0*/  BSSY.RECONVERGENT B0, `(.L_x_13) ;  /* 0x0000019000007945 */ /* 0x000fe20003800200 */
[----:B------:R-:W1:Y:S01]  /*11b0*/  LDCU UR5, c[0x0][0x3bc] ;  /* 0x00007780ff0577ac */ /* 0x000e620008000800 */
[-C--:B------:R-:W-:Y:S01]  /*11c0*/  FFMA R3, R8, R11.reuse, R3 ;  /* 0x0000000b08037223 */ /* 0x080fe20000000003 */
[----:B------:R-:W-:Y:S01]  /*11d0*/  FFMA R11, R7, R11, -R12 ;  /* 0x0000000b070b7223 */ /* 0x000fe2000000080c */
[----:B------:R-:W-:Y:S02]  /*11e0*/  FSEL R17, R17, R4, P0 ;  /* 0x0000000411117208 */ /* 0x000fe40000000000 */
[----:B0-----:R-:W-:-:S04]  /*11f0*/  FADD R3, R3, UR6 ;  /* 0x0000000603037e21 */ /* 0x001fc80008000000 */
[----:B------:R-:W-:Y:S01]  /*1200*/  FMUL R2, R3, R3 ;  /* 0x0000000303027220 */ /* 0x000fe20000400000 */
[----:B-1----:R-:W-:-:S03]  /*1210*/  USHF.R.U32.HI UR5, URZ, 0x1, UR5 ;  /* 0x00000001ff057899 */ /* 0x002fc60008011605 */
[----:B------:R-:W-:-:S03]  /*1220*/  FFMA R2, R11, R11, R2 ;  /* 0x0000000b0b027223 */ /* 0x000fc60000000002 */
[----:B------:R-:W-:Y:S01]  /*1230*/  VIADD R5, R16, -UR5 ;  /* 0x8000000510057c36 */ /* 0x000fe20008000000 */
[----:B------:R0:W1:Y:S01]  /*1240*/  MUFU.RSQ R11, R2 ;  /* 0x00000002000b7308 */ /* 0x0000620000001400 */
[----:B------:R-:W-:-:S03]  /*1250*/  IADD3 R3, PT, PT, R2, -0xd000000, RZ ;  /* 0xf300000002037810 */ /* 0x000fc60007ffe0ff */
[----:B------:R-:W-:Y:S02]  /*1260*/  I2FP.F32.S32 R5, R5 ;  /* 0x0000000500057245 */ /* 0x000fe40000201400 */
[----:B------:R-:W-:-:S03]  /*1270*/  ISETP.GT.U32.AND P1, PT, R3, 0x727fffff, PT ;  /* 0x727fffff0300780c */ /* 0x000fc60003f24070 */
[----:B------:R-:W-:-:S10]  /*1280*/  FADD R12, R5, 1 ;  /* 0x3f800000050c7421 */ /* 0x000fd40000000000 */
[----:B01----:R-:W-:Y:S05]  /*1290*/  @!P1 BRA `(.L_x_14) ;  /* 0x0000000000149947 */ /* 0x003fea0003800000 */
[----:B------:R-:W-:Y:S02]  /*12a0*/  MOV R3, R2 ;  /* 0x0000000200037202 */ /* 0x000fe40000000f00 */
[----:B------:R-:W-:-:S07]  /*12b0*/  MOV R18, 0x12d0 ;  /* 0x000012d000127802 */ /* 0x000fce0000000f00 */
[----:B------:R-:W-:Y:S05]  /*12c0*/  CALL.REL.NOINC `($__internal_0_$__cuda_sm20_sqrt_rn_f32_slowpath) ;  /* 0x0000004000647944 */ /* 0x000fea0003c00000 */
[----:B------:R-:W-:Y:S01]  /*12d0*/  MOV R3, R4 ;  /* 0x0000000400037202 */ /* 0x000fe20000000f00 */
[----:B------:R-:W-:Y:S06]  /*12e0*/  BRA `(.L_x_15) ;  /* 0x0000000000107947 */ /* 0x000fec0003800000 */
.L_x_14:
[----:B------:R-:W-:Y:S01]  /*12f0*/  FMUL.FTZ R3, R2, R11 ;  /* 0x0000000b02037220 */ /* 0x000fe20000410000 */
[----:B------:R-:W-:-:S03]  /*1300*/  FMUL.FTZ R4, R11, 0.5 ;  /* 0x3f0000000b047820 */ /* 0x000fc60000410000 */
[----:B------:R-:W-:-:S04]  /*1310*/  FFMA R2, -R3, R3, R2 ;  /* 0x0000000303027223 */ /* 0x000fc80000000102 */
[----:B------:R-:W-:-:S07]  /*1320*/  FFMA R3, R2, R4, R3 ;  /* 0x0000000402037223 */ /* 0x000fce0000000003 */
.L_x_15:
[----:B------:R-:W-:Y:S05]  /*1330*/  BSYNC.RECONVERGENT B0 ;  /* 0x0000000000007941 */ /* 0x000fea0003800200 */
.L_x_13:
[----:B------:R-:W0:Y:S01]  /*1340*/  MUFU.RCP R2, R3 ;  /* 0x0000000300027308 */ /* 0x000e220000001000 */
[----:B------:R-:W-:Y:S07]  /*1350*/  BSSY.RECONVERGENT B2, `(.L_x_16) ;  /* 0x000000b000027945 */ /* 0x000fee0003800200 */
[----:B------:R-:W1:Y:S01]  /*1360*/  FCHK P0, R5, R3 ;  /* 0x0000000305007302 */ /* 0x000e620000000000 */
[----:B0-----:R-:W-:-:S04]  /*1370*/  FFMA R11, R2, -R3, 1 ;  /* 0x3f800000020b7423 */ /* 0x001fc80000000803 */
[----:B------:R-:W-:-:S04]  /*1380*/  FFMA R2, R2, R11, R2 ;  /* 0x0000000b02027223 */ /* 0x000fc80000000002 */
[----:B------:R-:W-:-:S04]  /*1390*/  FFMA R4, R5, R2, RZ ;  /* 0x0000000205047223 */ /* 0x000fc800000000ff */
[----:B------:R-:W-:-:S04]  /*13a0*/  FFMA R11, R4, -R3, R5 ;  /* 0x80000003040b7223 */ /* 0x000fc80000000005 */
[----:B------:R-:W-:Y:S01]  /*13b0*/  FFMA R4, R2, R11, R4 ;  /* 0x0000000b02047223 */ /* 0x000fe20000000004 */
[----:B-1----:R-:W-:Y:S06]  /*13c0*/  @!P0 BRA `(.L_x_17) ;  /* 0x00000000000c8947 */ /* 0x002fec0003800000 */
[----:B------:R-:W-:Y:S02]  /*13d0*/  MOV R4, R3 ;  /* 0x0000000300047202 */ /* 0x000fe40000000f00 */
[----:B------:R-:W-:-:S07]  /*13e0*/  MOV R6, 0x1400 ;  /* 0x0000140000067802 */ /* 0x000fce0000000f00 */
[----:B------:R-:W-:Y:S05]  /*13f0*/  CALL.REL.NOINC `($__internal_1_$__cuda_sm3x_div_rn_noftz_f32_slowpath) ;  /* 0x00000040006c7944 */ /* 0x000fea0003c00000 */
.L_x_17:
[----:B------:R-:W-:Y:S05]  /*1400*/  BSYNC.RECONVERGENT B2 ;  /* 0x0000000000027941 */ /* 0x000fea0003800200 */
.L_x_16:
[----:B------:R-:W0:Y:S01]  /*1410*/  LDC R6, c[0x0][0x3a8] ;  /* 0x0000ea00ff067b82 */ /* 0x000e220000000800 */
[----:B------:R-:W1:Y:S01]  /*1420*/  LDCU UR6, c[0x0][0x398] ;  /* 0x00007300ff0677ac */ /* 0x000e620008000800 */
[----:B------:R-:W-:Y:S01]  /*1430*/  BSSY.RECONVERGENT B2, `(.L_x_18) ;  /* 0x000000e000027945 */ /* 0x000fe20003800200 */
[----:B-1----:R-:W-:Y:S01]  /*1440*/  FMUL R5, R4, UR6 ;  /* 0x0000000604057c20 */ /* 0x002fe20008400000 */
[----:B0-----:R-:W0:Y:S08]  /*1450*/  MUFU.RCP R2, R6 ;  /* 0x0000000600027308 */ /* 0x001e300000001000 */
        /* <DEDUP_REMOVED lines=8> */
[----:B------:R-:W-:Y:S01]  /*14e0*/  MOV R6, 0x1510 ;  /* 0x0000151000067802 */ /* 0x000fe20000000f00 */
[----:B0-----:R-:W-:-:S07]  /*14f0*/  IMAD.U32 R4, RZ, RZ, UR6 ;  /* 0x00000006ff047e24 */ /* 0x001fce000f8e00ff */
[----:B------:R-:W-:Y:S05]  /*1500*/  CALL.REL.NOINC `($__internal_1_$__cuda_sm3x_div_rn_noftz_f32_slowpath) ;  /* 0x0000004000287944 */ /* 0x000fea0003c00000 */
.L_x_19:
[----:B------:R-:W-:Y:S05]  /*1510*/  BSYNC.RECONVERGENT B2 ;  /* 0x0000000000027941 */ /* 0x000fea0003800200 */
.L_x_18:
[----:B------:R-:W0:Y:S01]  /*1520*/  MUFU.RCP R2, R3 ;  /* 0x0000000300027308 */ /* 0x000e220000001000 */
[----:B------:R-:W1:Y:S01]  /*1530*/  LDCU UR6, c[0x0][0x3b0] ;  /* 0x00007600ff0677ac */ /* 0x000e620008000800 */
[----:B------:R-:W-:Y:S06]  /*1540*/  BSSY.RECONVERGENT B2, `(.L_x_20) ;  /* 0x000000e000027945 */ /* 0x000fec0003800200 */
[----:B------:R-:W2:Y:S01]  /*1550*/  FCHK P0, R12, R3 ;  /* 0x000000030c007302 */ /* 0x000ea20000000000 */
[----:B0-----:R-:W-:-:S04]  /*1560*/  FFMA R5, R2, -R3, 1 ;  /* 0x3f80000002057423 */ /* 0x001fc80000000803 */
[----:B------:R-:W-:Y:S01]  /*1570*/  FFMA R6, R2, R5, R2 ;  /* 0x0000000502067223 */ /* 0x000fe20000000002 */
[----:B-1----:R-:W-:-:S03]  /*1580*/  FADD R2, R4, -UR6 ;  /* 0x8000000604027e21 */ /* 0x002fc60008000000 */
[----:B------:R-:W-:Y:S01]  /*1590*/  FFMA R5, R12, R6, RZ ;  /* 0x000000060c057223 */ /* 0x000fe200000000ff */
[----:B------:R-:W-:-:S03]  /*15a0*/  FADD R2, R2, 0.5 ;  /* 0x3f00000002027421 */ /* 0x000fc60000000000 */
[----:B------:R-:W-:-:S04]  /*15b0*/  FFMA R4, R5, -R3, R12 ;  /* 0x8000000305047223 */ /* 0x000fc8000000000c */
[----:B------:R-:W-:Y:S01]  /*15c0*/  FFMA R4, R6, R4, R5 ;  /* 0x0000000406047223 */ /* 0x000fe20000000005 */
[----:B--2---:R-:W-:Y:S06]  /*15d0*/  @!P0 BRA `(.L_x_21) ;  /* 0x0000000000108947 */ /* 0x004fec0003800000 */
[----:B------:R-:W-:Y:S02]  /*15e0*/  MOV R5, R12 ;  /* 0x0000000c00057202 */ /* 0x000fe40000000f00 */
[----:B------:R-:W-:Y:S02]  /*15f0*/  MOV R4, R3 ;  /* 0x0000000300047202 */ /* 0x000fe40000000f00 */
[----:B------:R-:W-:-:S07]  /*1600*/  MOV R6, 0x1620 ;  /* 0x0000162000067802 */ /* 0x000fce0000000f00 */
[----:B------:R-:W-:Y:S05]  /*1610*/  CALL.REL.NOINC `($__internal_1_$__cuda_sm3x_div_rn_noftz_f32_slowpath) ;  /* 0x0000003c00e47944 */ /* 0x000fea0003c00000 */
.L_x_21:
[----:B------:R-:W-:Y:S05]  /*1620*/  BSYNC.RECONVERGENT B2 ;  /* 0x0000000000027941 */ /* 0x000fea0003800200 */
.L_x_20:
        /* <DEDUP_REMOVED lines=14> */
[----:B------:R-:W-:Y:S01]  /*1710*/  MOV R6, 0x1740 ;  /* 0x0000174000067802 */ /* 0x000fe20000000f00 */
[----:B0-----:R-:W-:-:S07]  /*1720*/  IMAD.U32 R4, RZ, RZ, UR6 ;  /* 0x00000006ff047e24 */ /* 0x001fce000f8e00ff */
[----:B------:R-:W-:Y:S05]  /*1730*/  CALL.REL.NOINC `($__internal_1_$__cuda_sm3x_div_rn_noftz_f32_slowpath) ;  /* 0x0000003c009c7944 */ /* 0x000fea0003c00000 */
.L_x_23:
[----:B------:R-:W-:Y:S05]  /*1740*/  BSYNC.RECONVERGENT B2 ;  /* 0x0000000000027941 */ /* 0x000fea0003800200 */
.L_x_22:
[----:B------:R-:W0:Y:S01]  /*1750*/  LDCU UR7, c[0x0][0x3b0] ;  /* 0x00007600ff0777ac */ /* 0x000e220008000800 */
[----:B------:R-:W1:Y:S01]  /*1760*/  LDCU UR6, c[0x0][0x3ac] ;  /* 0x00007580ff0677ac */ /* 0x000e620008000800 */
[----:B0-----:R-:W-:-:S04]  /*1770*/  FADD R4, R4, -UR7 ;  /* 0x8000000704047e21 */ /* 0x001fc80008000000 */
[----:B------:R-:W-:Y:S01]  /*1780*/  FADD R3, R4, 0.5 ;  /* 0x3f00000004037421 */ /* 0x000fe20000000000 */
[----:B-1----:R-:W-:-:S04]  /*1790*/  I2FP.F32.S32 R4, UR6 ;  /* 0x0000000600047c45 */ /* 0x002fc80008201400 */
[----:B------:R-:W-:-:S04]  /*17a0*/  FSETP.GT.AND P0, PT, R2, R3, PT ;  /* 0x000000030200720b */ /* 0x000fc80003f04000 */
[----:B------:R-:W-:Y:S02]  /*17b0*/  FSEL R5, R3, R2, P0 ;  /* 0x0000000203057208 */ /* 0x000fe40000000000 */
[----:B------:R-:W-:Y:S02]  /*17c0*/  FSEL R3, R2, R3, P0 ;  /* 0x0000000302037208 */ /* 0x000fe40000000000 */
[----:B------:R-:W-:-:S04]  /*17d0*/  FSETP.GE.AND P0, PT, R5, R4, PT ;  /* 0x000000040500720b */ /* 0x000fc80003f06000 */
[----:B------:R-:W-:-:S13]  /*17e0*/  FSETP.LT.OR P0, PT, R3, RZ, P0 ;  /* 0x000000ff0300720b */ /* 0x000fda0000701400 */
[----:B------:R-:W-:Y:S05]  /*17f0*/  @P0 EXIT ;  /* 0x000000000000094d */ /* 0x000fea0003800000 */
[C---:B------:R-:W-:Y:S01]  /*1800*/  FSETP.GEU.AND P0, PT, R0.reuse, RZ, PT ;  /* 0x000000ff0000720b */ /* 0x040fe20003f0e000 */
[----:B------:R-:W-:Y:S03]  /*1810*/  F2I.CEIL.NTZ R17, R17 ;  /* 0x0000001100117305 */ /* 0x000fe6000020b100 */
[----:B------:R-:W-:-:S05]  /*1820*/  FSEL R0, R0, RZ, P0 ;  /* 0x000000ff00007208 */ /* 0x000fca0000000000 */
[----:B------:R-:W0:Y:S02]  /*1830*/  F2I.FLOOR.NTZ R34, R0 ;  /* 0x0000000000227305 */ /* 0x000e240000207100 */
[----:B0-----:R-:W-:-:S13]  /*1840*/  ISETP.GE.AND P0, PT, R34, R17, PT ;  /* 0x000000112200720c */ /* 0x001fda0003f06270 */
[----:B------:R-:W-:Y:S05]  /*1850*/  @P0 EXIT ;  /* 0x000000000000094d */ /* 0x000fea0003800000 */
[C---:B------:R-:W-:Y:S01]  /*1860*/  FSETP.GEU.AND P0, PT, R5.reuse, RZ, PT ;  /* 0x000000ff0500720b */ /* 0x040fe20003f0e000 */
[----:B------:R-:W0:Y:S01]  /*1870*/  LDCU.64 UR10, c[0x0][0x3b8] ;  /* 0x00007700ff0a77ac */ /* 0x000e220008000a00 */
[----:B------:R-:W-:Y:S01]  /*1880*/  I2FP.F32.S32 R0, UR4 ;  /* 0x0000000400007c45 */ /* 0x000fe20008201400 */
[----:B------:R-:W-:Y:S01]  /*1890*/  HFMA2 R25, -RZ, RZ, 0, 0 ;  /* 0x00000000ff197431 */ /* 0x000fe200000001ff */
[----:B------:R-:W-:Y:S01]  /*18a0*/  FSEL R18, R5, RZ, P0 ;  /* 0x000000ff05127208 */ /* 0x000fe20000000000 */
[----:B------:R-:W1:Y:S01]  /*18b0*/  LDCU UR4, c[0x0][0x3a8] ;  /* 0x00007500ff0477ac */ /* 0x000e620008000800 */
[----:B------:R-:W-:Y:S02]  /*18c0*/  FSETP.GE.AND P0, PT, R3, R4, PT ;  /* 0x000000040300720b */ /* 0x000fe40003f06000 */
[----:B------:R-:W-:Y:S02]  /*18d0*/  I2FP.F32.S32 R15, R15 ;  /* 0x0000000f000f7245 */ /* 0x000fe40000201400 */
[----:B------:R-:W2:Y:S01]  /*18e0*/  F2I.FLOOR.NTZ R18, R18 ;  /* 0x0000001200127305 */ /* 0x000ea20000207100 */
[----:B------:R-:W-:-:S02]  /*18f0*/  FSEL R13, R4, R3, P0 ;  /* 0x00000003040d7208 */ /* 0x000fc40000000000 */
[----:B------:R-:W-:Y:S01]  /*1900*/  FADD R15, R15, 0.5 ;  /* 0x3f0000000f0f7421 */ /* 0x000fe20000000000 */
[----:B------:R-:W-:Y:S02]  /*1910*/  IADD3 R26, PT, PT, R16, 0x1, RZ ;  /* 0x00000001101a7810 */ /* 0x000fe40007ffe0ff */
[----:B------:R-:W-:Y:S01]  /*1920*/  I2FP.F32.U32 R24, R16 ;  /* 0x0000001000187245 */ /* 0x000fe20000201000 */
[----:B------:R-:W-:Y:S01]  /*1930*/  FADD R0, R15, -R0 ;  /* 0x800000000f007221 */ /* 0x000fe20000000000 */
[----:B------:R-:W3:Y:S01]  /*1940*/  F2I.CEIL.NTZ R13, R13 ;  /* 0x0000000d000d7305 */ /* 0x000ee2000020b100 */
[----:B------:R-:W-:Y:S02]  /*1950*/  IADD3 R31, PT, PT, R29, 0x1, RZ ;  /* 0x000000011d1f7810 */ /* 0x000fe40007ffe0ff */
[----:B0-----:R-:W-:Y:S01]  /*1960*/  I2FP.F32.U32 R33, UR10 ;  /* 0x0000000a00217c45 */ /* 0x001fe20008201000 */
[----:B------:R-:W-:Y:S01]  /*1970*/  FADD R15, -R9, R0 ;  /* 0x00000000090f7221 */ /* 0x000fe20000000100 */
[----:B------:R-:W-:-:S02]  /*1980*/  I2FP.F32.U32 R27, UR11 ;  /* 0x0000000b001b7c45 */ /* 0x000fc40008201000 */
[----:B--2---:R-:W-:Y:S02]  /*1990*/  I2FP.F32.S32 R2, R18 ;  /* 0x0000001200027245 */ /* 0x004fe40000201400 */
[----:B------:R-:W-:Y:S02]  /*19a0*/  I2FP.F32.U32 R29, R29 ;  /* 0x0000001d001d7245 */ /* 0x000fe40000201000 */
[----:B------:R-:W-:Y:S01]  /*19b0*/  I2FP.F32.U32 R28, UR5 ;  /* 0x00000005001c7c45 */ /* 0x000fe20008201000 */
[----:B------:R-:W-:Y:S01]  /*19c0*/  FADD R2, R2, UR7 ;  /* 0x0000000702027e21 */ /* 0x000fe20008000000 */
[----:B------:R-:W-:Y:S02]  /*19d0*/  I2FP.F32.U32 R31, R31 ;  /* 0x0000001f001f7245 */ /* 0x000fe40000201000 */
[----:B------:R-:W-:Y:S01]  /*19e0*/  I2FP.F32.U32 R26, R26 ;  /* 0x0000001a001a7245 */ /* 0x000fe20000201000 */
[C---:B------:R-:W-:Y:S01]  /*19f0*/  FADD R16, R2.reuse, -0.5 ;  /* 0xbf00000002107421 */ /* 0x040fe20000000000 */
[----:B------:R-:W-:-:S03]  /*1a00*/  FADD R14, R2, 0.5 ;  /* 0x3f000000020e7421 */ /* 0x000fc60000000000 */
[----:B-1----:R-:W-:Y:S01]  /*1a10*/  FMUL R16, R16, UR4 ;  /* 0x0000000410107c20 */ /* 0x002fe20008400000 */
[----:B---3--:R-:W-:-:S07]  /*1a20*/  FMUL R14, R14, UR4 ;  /* 0x000000040e0e7c20 */ /* 0x008fce0008400000 */
.L_x_57:
[----:B0-----:R-:W0:Y:S01]  /*1a30*/  LDC R3, c[0x0][0x394] ;  /* 0x0000e500ff037b82 */ /* 0x001e220000000800 */
[----:B-1----:R-:W1:Y:S01]  /*1a40*/  LDCU UR4, c[0x0][0x3a4] ;  /* 0x00007480ff0477ac */ /* 0x002e620008000800 */
[----:B------:R-:W-:Y:S01]  /*1a50*/  I2FP.F32.S32 R0, R34 ;  /* 0x0000002200007245 */ /* 0x000fe20000201400 */
[----:B------:R-:W-:Y:S01]  /*1a60*/  BSSY.RECONVERGENT B2, `(.L_x_24) ;  /* 0x000001e000027945 */ /* 0x000fe20003800200 */
[----:B------:R-:W0:Y:S03]  /*1a70*/  LDCU.64 UR6, c[0x0][0x398] ;  /* 0x00007300ff0677ac */ /* 0x000e260008000a00 */
[----:B-1----:R-:W-:-:S04]  /*1a80*/  FADD R0, R0, UR4 ;  /* 0x0000000400007e21 */ /* 0x002fc80008000000 */
[C---:B------:R-:W-:Y:S01]  /*1a90*/  FADD R2, R0.reuse, -0.5 ;  /* 0xbf00000000027421 */ /* 0x040fe20000000000 */
[----:B0-----:R-:W-:Y:S01]  /*1aa0*/  FADD R3, -R3, UR6 ;  /* 0x0000000603037e21 */ /* 0x001fe20008000100 */
[----:B------:R-:W-:Y:S02]  /*1ab0*/  FADD R0, R0, 0.5 ;  /* 0x3f00000000007421 */ /* 0x000fe40000000000 */
[----:B------:R-:W-:Y:S01]  /*1ac0*/  FMUL R2, R2, UR7 ;  /* 0x0000000702027c20 */ /* 0x000fe20008400000 */
[CC--:B------:R-:W-:Y:S01]  /*1ad0*/  FMUL R11, R7.reuse, R3.reuse ;  /* 0x00000003070b7220 */ /* 0x0c0fe20000400000 */
[----:B------:R-:W-:Y:S02]  /*1ae0*/  FMUL R0, R0, UR7 ;  /* 0x0000000700007c20 */ /* 0x000fe40008400000 */
[CC--:B------:R-:W-:Y:S01]  /*1af0*/  FMUL R5, R7.reuse, R2.reuse ;  /* 0x0000000207057220 */ /* 0x0c0fe20000400000 */
[C-C-:B------:R-:W-:Y:S01]  /*1b00*/  FFMA R4, -R8.reuse, R2, R11.reuse ;  /* 0x0000000208047223 */ /* 0x140fe2000000010b */
[-C--:B------:R-:W-:Y:S01]  /*1b10*/  FMUL R2, R7, R0.reuse ;  /* 0x0000000007027220 */ /* 0x080fe20000400000 */
[C---:B------:R-:W-:Y:S01]  /*1b20*/  FFMA R0, -R8.reuse, R0, R11 ;  /* 0x0000000008007223 */ /* 0x040fe2000000010b */
[CC--:B------:R-:W-:Y:S01]  /*1b30*/  FFMA R5, R8.reuse, R3.reuse, R5 ;  /* 0x0000000308057223 */ /* 0x0c0fe20000000005 */
[----:B------:R-:W-:Y:S01]  /*1b40*/  FADD R20, -R9, R4 ;  /* 0x0000000409147221 */ /* 0x000fe20000000100 */
[----:B------:R-:W-:Y:S01]  /*1b50*/  FFMA R3, R8, R3, R2 ;  /* 0x0000000308037223 */ /* 0x000fe20000000002 */
[----:B------:R-:W-:Y:S01]  /*1b60*/  FADD R2, R4, R0 ;  /* 0x0000000004027221 */ /* 0x000fe20000000000 */
[----:B------:R-:W-:Y:S01]  /*1b70*/  FADD R5, -R10, R5 ;  /* 0x000000050a057221 */ /* 0x000fe20000000100 */
[----:B------:R-:W0:Y:S08]  /*1b80*/  MUFU.RCP R6, R20 ;  /* 0x0000001400067308 */ /* 0x000e300000001000 */
[----:B------:R-:W1:Y:S01]  /*1b90*/  FCHK P0, R5, R20 ;  /* 0x0000001405007302 */ /* 0x000e620000000000 */
[----:B0-----:R-:W-:-:S04]  /*1ba0*/  FFMA R19, -R20, R6, 1 ;  /* 0x3f80000014137423 */ /* 0x001fc80000000106 */
[----:B------:R-:W-:-:S04]  /*1bb0*/  FFMA R6, R6, R19, R6 ;  /* 0x0000001306067223 */ /* 0x000fc80000000006 */
[----:B------:R-:W-:-:S04]  /*1bc0*/  FFMA R19, R5, R6, RZ ;  /* 0x0000000605137223 */ /* 0x000fc800000000ff */
[----:B------:R-:W-:-:S04]  /*1bd0*/  FFMA R12, -R20, R19, R5 ;  /* 0x00000013140c7223 */ /* 0x000fc80000000105 */
[----:B------:R-:W-:Y:S01]  /*1be0*/  FFMA R6, R6, R12, R19 ;  /* 0x0000000c06067223 */ /* 0x000fe20000000013 */
[----:B-12---:R-:W-:Y:S06]  /*1bf0*/  @!P0 BRA `(.L_x_25) ;  /* 0x0000000000108947 */ /* 0x006fec0003800000 */
[----:B------:R-:W-:Y:S01]  /*1c00*/  IMAD.MOV.U32 R4, RZ, RZ, R20 ;  /* 0x000000ffff047224 */ /* 0x000fe200078e0014 */
[----:B------:R-:W-:-:S07]  /*1c10*/  MOV R6, 0x1c30 ;  /* 0x00001c3000067802 */ /* 0x000fce0000000f00 */
[----:B------:R-:W-:Y:S05]  /*1c20*/  CALL.REL.NOINC `($__internal_1_$__cuda_sm3x_div_rn_noftz_f32_slowpath) ;  /* 0x0000003800607944 */ /* 0x000fea0003c00000 */
[----:B------:R-:W-:-:S07]  /*1c30*/  MOV R6, R4 ;  /* 0x0000000400067202 */ /* 0x000fce0000000f00 */
.L_x_25:
[----:B------:R-:W-:Y:S05]  /*1c40*/  BSYNC.RECONVERGENT B2 ;  /* 0x0000000000027941 */ /* 0x000fea0003800200 */
.L_x_24:
[----:B------:R-:W-:Y:S01]  /*1c50*/  FADD R12, -R9, R0 ;  /* 0x00000000090c7221 */ /* 0x000fe20000000100 */
[----:B------:R-:W0:Y:S01]  /*1c60*/  LDCU UR4, c[0x0][0x3b8] ;  /* 0x00007700ff0477ac */ /* 0x000e220008000800 */
[----:B------:R-:W-:Y:S01]  /*1c70*/  FADD R5, -R10, R3 ;  /* 0x000000030a057221 */ /* 0x000fe20000000100 */
[----:B------:R-:W-:Y:S01]  /*1c80*/  BSSY.RECONVERGENT B2, `(.L_x_26) ;  /* 0x0000010000027945 */ /* 0x000fe20003800200 */
[----:B------:R-:W1:Y:S08]  /*1c90*/  MUFU.RCP R0, R12 ;  /* 0x0000000c00007308 */ /* 0x000e700000001000 */
[----:B------:R-:W2:Y:S01]  /*1ca0*/  FCHK P0, R5, R12 ;  /* 0x0000000c05007302 */ /* 0x000ea20000000000 */
[----:B0-----:R-:W-:Y:S01]  /*1cb0*/  USHF.R.U32.HI UR4, URZ, 0x1, UR4 ;  /* 0x00000001ff047899 */ /* 0x001fe20008011604 */
[----:B-1----:R-:W-:-:S04]  /*1cc0*/  FFMA R11, -R12, R0, 1 ;  /* 0x3f8000000c0b7423 */ /* 0x002fc80000000100 */
[----:B------:R-:W-:Y:S01]  /*1cd0*/  FFMA R4, R0, R11, R0 ;  /* 0x0000000b00047223 */ /* 0x000fe20000000000 */
[----:B------:R-:W-:Y:S01]  /*1ce0*/  I2FP.F32.U32 R3, UR4 ;  /* 0x0000000400037c45 */ /* 0x000fe20008201000 */
[----:B------:R-:W-:Y:S02]  /*1cf0*/  FFMA R0, R15, R6, R10 ;  /* 0x000000060f007223 */ /* 0x000fe4000000000a */
[----:B------:R-:W-:Y:S02]  /*1d00*/  FFMA R11, R5, R4, RZ ;  /* 0x00000004050b7223 */ /* 0x000fe400000000ff */
[----:B------:R-:W-:Y:S02]  /*1d10*/  FADD R0, R0, R3 ;  /* 0x0000000300007221 */ /* 0x000fe40000000000 */
[----:B------:R-:W-:-:S04]  /*1d20*/  FFMA R6, -R12, R11, R5 ;  /* 0x0000000b0c067223 */ /* 0x000fc80000000105 */
[----:B------:R-:W-:Y:S01]  /*1d30*/  FFMA R4, R4, R6, R11 ;  /* 0x0000000604047223 */ /* 0x000fe2000000000b */
[----:B--2---:R-:W-:Y:S06]  /*1d40*/  @!P0 BRA `(.L_x_27) ;  /* 0x00000000000c8947 */ /* 0x004fec0003800000 */
[----:B------:R-:W-:Y:S02]  /*1d50*/  MOV R4, R12 ;  /* 0x0000000c00047202 */ /* 0x000fe40000000f00 */
[----:B------:R-:W-:-:S07]  /*1d60*/  MOV R6, 0x1d80 ;  /* 0x00001d8000067802 */ /* 0x000fce0000000f00 */
[----:B------:R-:W-:Y:S05]  /*1d70*/  CALL.REL.NOINC `($__internal_1_$__cuda_sm3x_div_rn_noftz_f32_slowpath) ;  /* 0x00000038000c7944 */ /* 0x000fea0003c00000 */
.L_x_27:
[----:B------:R-:W-:Y:S05]  /*1d80*/  BSYNC.RECONVERGENT B2 ;  /* 0x0000000000027941 */ /* 0x000fea0003800200 */
.L_x_26:
[----:B------:R-:W-:Y:S01]  /*1d90*/  FFMA R4, R15, R4, R10 ;  /* 0x000000040f047223 */ /* 0x000fe2000000000a */
[----:B------:R-:W-:Y:S03]  /*1da0*/  BSSY.RECONVERGENT B2, `(.L_x_28) ;  /* 0x0000121000027945 */ /* 0x000fe60003800200 */
[----:B------:R-:W-:-:S05]  /*1db0*/  FADD R3, R3, R4 ;  /* 0x0000000403037221 */ /* 0x000fca0000000000 */
[----:B------:R-:W-:-:S04]  /*1dc0*/  FSETP.GT.AND P0, PT, R0, R3, PT ;  /* 0x000000030000720b */ /* 0x000fc80003f04000 */
[----:B------:R-:W-:Y:S02]  /*1dd0*/  FSEL R5, R3, R0, P0 ;  /* 0x0000000003057208 */ /* 0x000fe40000000000 */
[----:B------:R-:W-:Y:S02]  /*1de0*/  FSEL R4, R0, R3, P0 ;  /* 0x0000000300047208 */ /* 0x000fe40000000000 */
[----:B------:R-:W-:-:S04]  /*1df0*/  FSETP.GE.AND P0, PT, R5, R33, PT ;  /* 0x000000210500720b */ /* 0x000fc80003f06000 */
[----:B------:R-:W-:-:S13]  /*1e00*/  FSETP.LT.OR P0, PT, R4, RZ, P0 ;  /* 0x000000ff0400720b */ /* 0x000fda0000701400 */
[----:B------:R-:W-:Y:S05]  /*1e10*/  @P0 BRA `(.L_x_29) ;  /* 0x0000001000640947 */ /* 0x000fea0003800000 */
[C---:B------:R-:W-:Y:S01]  /*1e20*/  FSETP.GEU.AND P1, PT, R5.reuse, RZ, PT ;  /* 0x000000ff0500720b */ /* 0x040fe20003f2e000 */
[C---:B------:R-:W-:Y:S01]  /*1e30*/  FADD R12, R4.reuse, -R5 ;  /* 0x80000005040c7221 */ /* 0x040fe20000000000 */
[----:B------:R-:W-:Y:S01]  /*1e40*/  FSETP.GE.AND P0, PT, R4, R33, PT ;  /* 0x000000210400720b */ /* 0x000fe20003f06000 */
[----:B------:R-:W-:Y:S01]  /*1e50*/  BSSY.RECONVERGENT B3, `(.L_x_30) ;  /* 0x0000015000037945 */ /* 0x000fe20003800200 */
[----:B------:R-:W-:Y:S01]  /*1e60*/  FSEL R0, R5, RZ, P1 ;  /* 0x000000ff05007208 */ /* 0x000fe20000800000 */
[----:B------:R-:W0:Y:S01]  /*1e70*/  MUFU.RCP R6, R12 ;  /* 0x0000000c00067308 */ /* 0x000e220000001000 */
[----:B------:R-:W-:Y:S02]  /*1e80*/  FSEL R4, R33, R4, P0 ;  /* 0x0000000421047208 */ /* 0x000fe40000000000 */
[----:B------:R-:W-:Y:S02]  /*1e90*/  FSETP.GEU.AND P1, PT, R0, R29, PT ;  /* 0x0000001d0000720b */ /* 0x000fe40003f2e000 */
[----:B------:R-:W-:-:S02]  /*1ea0*/  FSETP.GEU.AND P0, PT, R4, R31, PT ;  /* 0x0000001f0400720b */ /* 0x000fc40003f0e000 */
[----:B------:R-:W-:Y:S02]  /*1eb0*/  FSEL R0, R29, R0, !P1 ;  /* 0x000000001d007208 */ /* 0x000fe40004800000 */
[----:B------:R-:W-:Y:S02]  /*1ec0*/  FSEL R3, R4, R31, !P0 ;  /* 0x0000001f04037208 */ /* 0x000fe40004000000 */
[----:B------:R-:W-:-:S03]  /*1ed0*/  ISETP.GT.AND P0, PT, R13, R18, PT ;  /* 0x000000120d00720c */ /* 0x000fc60003f04270 */
[----:B------:R-:W-:Y:S01]  /*1ee0*/  FADD R5, R3, -R0 ;  /* 0x8000000003057221 */ /* 0x000fe20000000000 */
[----:B0-----:R-:W-:-:S03]  /*1ef0*/  FFMA R11, -R12, R6, 1 ;  /* 0x3f8000000c0b7423 */ /* 0x001fc60000000106 */
[----:B------:R-:W0:Y:S01]  /*1f00*/  FCHK P1, R5, R12 ;  /* 0x0000000c05007302 */ /* 0x000e220000020000 */
[----:B------:R-:W-:-:S04]  /*1f10*/  FFMA R6, R6, R11, R6 ;  /* 0x0000000b06067223 */ /* 0x000fc80000000006 */
[----:B------:R-:W-:-:S04]  /*1f20*/  FFMA R11, R5, R6, RZ ;  /* 0x00000006050b7223 */ /* 0x000fc800000000ff */
[----:B------:R-:W-:-:S04]  /*1f30*/  FFMA R20, -R12, R11, R5 ;  /* 0x0000000b0c147223 */ /* 0x000fc80000000105 */
[----:B------:R-:W-:Y:S01]  /*1f40*/  FFMA R20, R6, R20, R11 ;  /* 0x0000001406147223 */ /* 0x000fe2000000000b */
[----:B0-----:R-:W-:Y:S06]  /*1f50*/  @!P1 BRA `(.L_x_31) ;  /* 0x0000000000109947 */ /* 0x001fec0003800000 */
[----:B------:R-:W-:Y:S02]  /*1f60*/  MOV R4, R12 ;  /* 0x0000000c00047202 */ /* 0x000fe40000000f00 */
[----:B------:R-:W-:-:S07]  /*1f70*/  MOV R6, 0x1f90 ;  /* 0x00001f9000067802 */ /* 0x000fce0000000f00 */
[----:B------:R-:W-:Y:S05]  /*1f80*/  CALL.REL.NOINC `($__internal_1_$__cuda_sm3x_div_rn_noftz_f32_slowpath) ;  /* 0x0000003400887944 */ /* 0x000fea0003c00000 */
[----:B------:R-:W-:-:S07]  /*1f90*/  IMAD.MOV.U32 R20, RZ, RZ, R4 ;  /* 0x000000ffff147224 */ /* 0x000fce00078e0004 */
.L_x_31:
[----:B------:R-:W-:Y:S05]  /*1fa0*/  BSYNC.RECONVERGENT B3 ;  /* 0x0000000000037941 */ /* 0x000fea0003800200 */
.L_x_30:
[----:B------:R-:W-:-:S13]  /*1fb0*/  FSETP.LT.OR P0, PT, R3, R0, !P0 ;  /* 0x000000000300720b */ /* 0x000fda0004701400 */
[----:B------:R-:W-:Y:S05]  /*1fc0*/  @P0 BRA `(.L_x_29) ;  /* 0x0000000c00f80947 */ /* 0x000fea0003800000 */
[----:B------:R-:W0:Y:S01]  /*1fd0*/  LDCU UR4, c[0x0][0x3a0] ;  /* 0x00007400ff0477ac */ /* 0x000e220008000800 */
[----:B------:R-:W-:Y:S01]  /*1fe0*/  IADD3 R0, PT, PT, -R18, R13, RZ ;  /* 0x0000000d12007210 */ /* 0x000fe20007ffe1ff */
[----:B------:R-:W-:Y:S01]  /*1ff0*/  BSSY.RECONVERGENT B3, `(.L_x_32) ;  /* 0x0000050000037945 */ /* 0x000fe20003800200 */
[----:B------:R-:W-:Y:S01]  /*2000*/  LOP3.LUT R3, RZ, R34, RZ, 0x33, !PT ;  /* 0x00000022ff037212 */ /* 0x000fe200078e33ff */
[----:B------:R-:W-:Y:S01]  /*2010*/  FFMA R11, R2, 0.5, -R9 ;  /* 0x3f000000020b7823 */ /* 0x000fe20000000809 */
[----:B------:R-:W-:Y:S02]  /*2020*/  LOP3.LUT R0, R0, 0x1, RZ, 0xc0, !PT ;  /* 0x0000000100007812 */ /* 0x000fe400078ec0ff */
[----:B------:R-:W-:Y:S02]  /*2030*/  MOV R21, R18 ;  /* 0x0000001200157202 */ /* 0x000fe40000000f00 */
[----:B------:R-:W-:Y:S02]  /*2040*/  ISETP.NE.U32.AND P0, PT, R0, 0x1, PT ;  /* 0x000000010000780c */ /* 0x000fe40003f05070 */
[----:B0-----:R-:W-:-:S05]  /*2050*/  IADD3 R0, PT, PT, R3, UR4, RZ ;  /* 0x0000000403007c10 */ /* 0x001fca000fffe0ff */
[----:B------:R-:W-:-:S06]  /*2060*/  IMAD R0, R0, UR4, RZ ;  /* 0x0000000400007c24 */ /* 0x000fcc000f8e02ff */
[----:B------:R-:W-:Y:S05]  /*2070*/  @P0 BRA `(.L_x_33) ;  /* 0x00000004001c0947 */ /* 0x000fea0003800000 */
[----:B------:R-:W0:Y:S01]  /*2080*/  MUFU.RCP R2, R11 ;  /* 0x0000000b00027308 */ /* 0x000e220000001000 */
[----:B------:R-:W-:Y:S01]  /*2090*/  BSSY.RECONVERGENT B4, `(.L_x_34) ;  /* 0x000000d000047945 */ /* 0x000fe20003800200 */
[----:B------:R-:W-:-:S06]  /*20a0*/  VIADD R21, R18, 0x1 ;  /* 0x0000000112157836 */ /* 0x000fcc0000000000 */
        /* <DEDUP_REMOVED lines=8> */
[----:B------:R-:W-:Y:S02]  /*2130*/  MOV R4, R11 ;  /* 0x0000000b00047202 */ /* 0x000fe40000000f00 */
[----:B------:R-:W-:-:S07]  /*2140*/  MOV R6, 0x2160 ;  /* 0x0000216000067802 */ /* 0x000fce0000000f00 */
[----:B------:R-:W-:Y:S05]  /*2150*/  CALL.REL.NOINC `($__internal_1_$__cuda_sm3x_div_rn_noftz_f32_slowpath) ;  /* 0x0000003400147944 */ /* 0x000fea0003c00000 */
.L_x_35:
[----:B------:R-:W-:Y:S05]  /*2160*/  BSYNC.RECONVERGENT B4 ;  /* 0x0000000000047941 */ /* 0x000fea0003800200 */
.L_x_34:
[----:B------:R-:W0:Y:S01]  /*2170*/  MUFU.RCP R2, R11 ;  /* 0x0000000b00027308 */ /* 0x000e220000001000 */
[----:B------:R-:W-:Y:S07]  /*2180*/  BSSY.RECONVERGENT B4, `(.L_x_36) ;  /* 0x000000e000047945 */ /* 0x000fee0003800200 */
[----:B------:R-:W1:Y:S01]  /*2190*/  FCHK P0, R14, R11 ;  /* 0x0000000b0e007302 */ /* 0x000e620000000000 */
[----:B0-----:R-:W-:-:S04]  /*21a0*/  FFMA R3, -R11, R2, 1 ;  /* 0x3f8000000b037423 */ /* 0x001fc80000000102 */
[----:B------:R-:W-:Y:S01]  /*21b0*/  FFMA R6, R2, R3, R2 ;  /* 0x0000000302067223 */ /* 0x000fe20000000002 */
[----:B------:R-:W-:-:S03]  /*21c0*/  FFMA R3, R15, R4, RZ ;  /* 0x000000040f037223 */ /* 0x000fc600000000ff */
[----:B------:R-:W-:Y:S01]  /*21d0*/  FFMA R5, R14, R6, RZ ;  /* 0x000000060e057223 */ /* 0x000fe200000000ff */
[----:B------:R-:W-:-:S03]  /*21e0*/  FADD R2, R28, R3 ;  /* 0x000000031c027221 */ /* 0x000fc60000000000 */
[----:B------:R-:W-:-:S04]  /*21f0*/  FFMA R4, -R11, R5, R14 ;  /* 0x000000050b047223 */ /* 0x000fc8000000010e */
[----:B------:R-:W-:Y:S01]  /*2200*/  FFMA R4, R6, R4, R5 ;  /* 0x0000000406047223 */ /* 0x000fe20000000005 */
[----:B-1----:R-:W-:Y:S06]  /*2210*/  @!P0 BRA `(.L_x_37) ;  /* 0x0000000000108947 */ /* 0x002fec0003800000 */
[----:B------:R-:W-:Y:S01]  /*2220*/  MOV R5, R14 ;  /* 0x0000000e00057202 */ /* 0x000fe20000000f00 */
[----:B------:R-:W-:Y:S01]  /*2230*/  IMAD.MOV.U32 R4, RZ, RZ, R11 ;  /* 0x000000ffff047224 */ /* 0x000fe200078e000b */
[----:B------:R-:W-:-:S07]  /*2240*/  MOV R6, 0x2260 ;  /* 0x0000226000067802 */ /* 0x000fce0000000f00 */
[----:B------:R-:W-:Y:S05]  /*2250*/  CALL.REL.NOINC `($__internal_1_$__cuda_sm3x_div_rn_noftz_f32_slowpath) ;  /* 0x0000003000d47944 */ /* 0x000fea0003c00000 */
.L_x_37:
[----:B------:R-:W-:Y:S05]  /*2260*/  BSYNC.RECONVERGENT B4 ;  /* 0x0000000000047941 */ /* 0x000fea0003800200 */
.L_x_36:
[----:B------:R-:W-:-:S04]  /*2270*/  FFMA R3, R15, R4, RZ ;  /* 0x000000040f037223 */ /* 0x000fc800000000ff */
        /* <DEDUP_REMOVED lines=9> */
[----:B------:R-:W-:Y:S01]  /*2310*/  FSETP.GT.AND P0, PT, R2, R27, PT ;  /* 0x0000001b0200720b */ /* 0x000fe20003f04000 */
[----:B------:R-:W-:Y:S01]  /*2320*/  BSSY.RECONVERGENT B4, `(.L_x_38) ;  /* 0x0000013000047945 */ /* 0x000fe20003800200 */
[----:B------:R-:W-:Y:S01]  /*2330*/  FSEL R3, R5, RZ, P1 ;  /* 0x000000ff05037208 */ /* 0x000fe20000800000 */
[----:B------:R-:W0:Y:S01]  /*2340*/  MUFU.RCP R4, R12 ;  /* 0x0000000c00047308 */ /* 0x000e220000001000 */
[----:B------:R-:W-:Y:S02]  /*2350*/  FSEL R5, R27, R2, P0 ;  /* 0x000000021b057208 */ /* 0x000fe40000000000 */
[----:B------:R-:W-:Y:S02]  /*2360*/  FSETP.GEU.AND P1, PT, R3, R24, PT ;  /* 0x000000180300720b */ /* 0x000fe40003f2e000 */
[----:B------:R-:W-:-:S02]  /*2370*/  FSETP.GEU.AND P0, PT, R5, R26, PT ;  /* 0x0000001a0500720b */ /* 0x000fc40003f0e000 */
[----:B------:R-:W-:Y:S02]  /*2380*/  FSEL R2, R24, R3, !P1 ;  /* 0x0000000318027208 */ /* 0x000fe40004800000 */
[----:B------:R-:W-:-:S05]  /*2390*/  FSEL R3, R5, R26, !P0 ;  /* 0x0000001a05037208 */ /* 0x000fca0004000000 */
        /* <DEDUP_REMOVED lines=11> */
.L_x_39:
[----:B------:R-:W-:Y:S05]  /*2450*/  BSYNC.RECONVERGENT B4 ;  /* 0x0000000000047941 */ /* 0x000fea0003800200 */
.L_x_38:
[----:B------:R-:W-:-:S13]  /*2460*/  FSETP.GEU.AND P0, PT, R3, R2, PT ;  /* 0x000000020300720b */ /* 0x000fda0003f0e000 */
[----:B------:R-:W-:Y:S05]  /*2470*/  @!P0 BRA `(.L_x_33) ;  /* 0x00000000001c8947 */ /* 0x000fea0003800000 */
[----:B------:R-:W0:Y:S01]  /*2480*/  LDC.64 R2, c[0x0][0x388] ;  /* 0x0000e200ff027b82 */ /* 0x000e220000000a00 */
[----:B------:R-:W-:-:S05]  /*2490*/  IADD3 R5, PT, PT, R18, R0, RZ ;  /* 0x0000000012057210 */ /* 0x000fca0007ffe0ff */
[----:B0-----:R-:W-:-:S06]  /*24a0*/  IMAD.WIDE R2, R5, 0x4, R2 ;  /* 0x0000000405027825 */ /* 0x001fcc00078e0202 */
[----:B------:R-:W2:Y:S02]  /*24b0*/  LDG.E R3, desc[UR8][R2.64] ;  /* 0x0000000802037981 */ /* 0x000ea4000c1e1900 */
[----:B--2---:R-:W-:-:S04]  /*24c0*/  FMUL R6, R3, R20 ;  /* 0x0000001403067220 */ /* 0x004fc80000400000 */
[----:B------:R-:W-:-:S05]  /*24d0*/  FFMA R25, R6, R4, R25 ;  /* 0x0000000406197223 */ /* 0x000fca0000000019 */
[----:B------:R0:W-:Y:S02]  /*24e0*/  STG.E desc[UR8][R22.64], R25 ;  /* 0x0000001916007986 */ /* 0x0001e4000c101908 */
.L_x_33:
[----:B------:R-:W-:Y:S05]  /*24f0*/  BSYNC.RECONVERGENT B3 ;  /* 0x0000000000037941 */ /* 0x000fea0003800200 */
.L_x_32:
[----:B------:R-:W-:-:S04]  /*2500*/  IADD3 R2, PT, PT, R18, 0x1, RZ ;  /* 0x0000000112027810 */ /* 0x000fc80007ffe0ff */
[----:B------:R-:W-:-:S13]  /*2510*/  ISETP.NE.AND P0, PT, R13, R2, PT ;  /* 0x000000020d00720c */ /* 0x000fda0003f05270 */
[----:B------:R-:W-:Y:S05]  /*2520*/  @!P0 BRA `(.L_x_29) ;  /* 0x0000000800a08947 */ /* 0x000fea0003800000 */
[----:B------:R-:W-:Y:S01]  /*2530*/  IMAD.IADD R19, R0, 0x1, R21 ;  /* 0x0000000100137824 */ /* 0x000fe200078e0215 */
[----:B------:R-:W-:-:S07]  /*2540*/  SHF.R.S32.HI R2, RZ, 0x1f, R0 ;  /* 0x0000001fff027819 */ /* 0x000fce0000011400 */
.L_x_56:
[----:B-1----:R-:W1:Y:S01]  /*2550*/  LDCU UR4, c[0x0][0x3b0] ;  /* 0x00007600ff0477ac */ /* 0x002e620008000800 */
[----:B------:R-:W-:Y:S01]  /*2560*/  I2FP.F32.S32 R3, R21 ;  /* 0x0000001500037245 */ /* 0x000fe20000201400 */
[----:B--2---:R-:W2:Y:S01]  /*2570*/  MUFU.RCP R6, R11 ;  /* 0x0000000b00067308 */ /* 0x004ea20000001000 */
[----:B------:R-:W-:Y:S01]  /*2580*/  BSSY.RECONVERGENT B3, `(.L_x_40) ;  /* 0x0000011000037945 */ /* 0x000fe20003800200 */
[----:B------:R-:W3:Y:S02]  /*2590*/  LDCU UR5, c[0x0][0x3a8] ;  /* 0x00007500ff0577ac */ /* 0x000ee40008000800 */
[----:B-1----:R-:W-:Y:S01]  /*25a0*/  FADD R4, R3, UR4 ;  /* 0x0000000403047e21 */ /* 0x002fe20008000000 */
[----:B--2---:R-:W-:-:S03]  /*25b0*/  FFMA R35, -R11, R6, 1 ;  /* 0x3f8000000b237423 */ /* 0x004fc60000000106 */
[C---:B------:R-:W-:Y:S01]  /*25c0*/  FADD R3, R4.reuse, -0.5 ;  /* 0xbf00000004037421 */ /* 0x040fe20000000000 */
[----:B------:R-:W-:-:S03]  /*25d0*/  FADD R12, R4, 0.5 ;  /* 0x3f000000040c7421 */ /* 0x000fc60000000000 */
[----:B---3--:R-:W-:Y:S01]  /*25e0*/  FMUL R5, R3, UR5 ;  /* 0x0000000503057c20 */ /* 0x008fe20008400000 */
[----:B------:R-:W-:Y:S01]  /*25f0*/  FFMA R3, R6, R35, R6 ;  /* 0x0000002306037223 */ /* 0x000fe20000000006 */
[----:B------:R-:W-:Y:S02]  /*2600*/  FMUL R12, R12, UR5 ;  /* 0x000000050c0c7c20 */ /* 0x000fe40008400000 */
[----:B------:R-:W1:Y:S01]  /*2610*/  FCHK P0, R5, R11 ;  /* 0x0000000b05007302 */ /* 0x000e620000000000 */
[----:B------:R-:W-:-:S04]  /*2620*/  FFMA R6, R3, R5, RZ ;  /* 0x0000000503067223 */ /* 0x000fc800000000ff */
[----:B------:R-:W-:-:S04]  /*2630*/  FFMA R4, -R11, R6, R5 ;  /* 0x000000060b047223 */ /* 0x000fc80000000105 */
[----:B------:R-:W-:Y:S01]  /*2640*/  FFMA R4, R3, R4, R6 ;  /* 0x0000000403047223 */ /* 0x000fe20000000006 */
[----:B-1----:R-:W-:Y:S06]  /*2650*/  @!P0 BRA `(.L_x_41) ;  /* 0x00000000000c8947 */ /* 0x002fec0003800000 */
[----:B------:R-:W-:Y:S02]  /*2660*/  MOV R4, R11 ;  /* 0x0000000b00047202 */ /* 0x000fe40000000f00 */
[----:B------:R-:W-:-:S07]  /*2670*/  MOV R6, 0x2690 ;  /* 0x0000269000067802 */ /* 0x000fce0000000f00 */
[----:B0-----:R-:W-:Y:S05]  /*2680*/  CALL.REL.NOINC `($__internal_1_$__cuda_sm3x_div_rn_noftz_f32_slowpath) ;  /* 0x0000002c00c87944 */ /* 0x001fea0003c00000 */
.L_x_41:
[----:B------:R-:W-:Y:S05]  /*2690*/  BSYNC.RECONVERGENT B3 ;  /* 0x0000000000037941 */ /* 0x000fea0003800200 */
.L_x_40:
[----:B------:R-:W1:Y:S01]  /*26a0*/  MUFU.RCP R6, R11 ;  /* 0x0000000b00067308 */ /* 0x000e620000001000 */
[----:B------:R-:W-:Y:S01]  /*26b0*/  FFMA R3, R15, R4, RZ ;  /* 0x000000040f037223 */ /* 0x000fe200000000ff */
[----:B------:R-:W-:Y:S03]  /*26c0*/  BSSY.RECONVERGENT B3, `(.L_x_42) ;  /* 0x000000d000037945 */ /* 0x000fe60003800200 */
[----:B------:R-:W-:-:S03]  /*26d0*/  FADD R3, R28, R3 ;  /* 0x000000031c037221 */ /* 0x000fc60000000000 */
[----:B------:R-:W2:Y:S01]  /*26e0*/  FCHK P0, R12, R11 ;  /* 0x0000000b0c007302 */ /* 0x000ea20000000000 */
[----:B-1----:R-:W-:-:S04]  /*26f0*/  FFMA R5, -R11, R6, 1 ;  /* 0x3f8000000b057423 */ /* 0x002fc80000000106 */
[----:B------:R-:W-:-:S04]  /*2700*/  FFMA R5, R6, R5, R6 ;  /* 0x0000000506057223 */ /* 0x000fc80000000006 */
[----:B------:R-:W-:-:S04]  /*2710*/  FFMA R6, R5, R12, RZ ;  /* 0x0000000c05067223 */ /* 0x000fc800000000ff */
[----:B------:R-:W-:-:S04]  /*2720*/  FFMA R4, -R11, R6, R12 ;  /* 0x000000060b047223 */ /* 0x000fc8000000010c */
[----:B------:R-:W-:Y:S01]  /*2730*/  FFMA R4, R5, R4, R6 ;  /* 0x0000000405047223 */ /* 0x000fe20000000006 */
[----:B--2---:R-:W-:Y:S06]  /*2740*/  @!P0 BRA `(.L_x_43) ;  /* 0x0000000000108947 */ /* 0x004fec0003800000 */
[----:B------:R-:W-:Y:S02]  /*2750*/  MOV R5, R12 ;  /* 0x0000000c00057202 */ /* 0x000fe40000000f00 */
[----:B------:R-:W-:Y:S02]  /*2760*/  MOV R4, R11 ;  /* 0x0000000b00047202 */ /* 0x000fe40000000f00 */
[----:B------:R-:W-:-:S07]  /*2770*/  MOV R6, 0x2790 ;  /* 0x0000279000067802 */ /* 0x000fce0000000f00 */
[----:B0-----:R-:W-:Y:S05]  /*2780*/  CALL.REL.NOINC `($__internal_1_$__cuda_sm3x_div_rn_noftz_f32_slowpath) ;  /* 0x0000002c00887944 */ /* 0x001fea0003c00000 */
.L_x_43:
[----:B------:R-:W-:Y:S05]  /*2790*/  BSYNC.RECONVERGENT B3 ;  /* 0x0000000000037941 */ /* 0x000fea0003800200 */
.L_x_42:
[----:B------:R-:W-:Y:S01]  /*27a0*/  FFMA R5, R15, R4, RZ ;  /* 0x000000040f057223 */ /* 0x000fe200000000ff */
        /* <DEDUP_REMOVED lines=13> */
[----:B------:R-:W1:Y:S01]  /*2880*/  MUFU.RCP R4, R30 ;  /* 0x0000001e00047308 */ /* 0x000e620000001000 */
[----:B------:R-:W-:Y:S02]  /*2890*/  FSEL R5, R27, R6, P0 ;  /* 0x000000061b057208 */ /* 0x000fe40000000000 */
[----:B------:R-:W-:Y:S02]  /*28a0*/  FSETP.GEU.AND P1, PT, R3, R24, PT ;  /* 0x000000180300720b */ /* 0x000fe40003f2e000 */
[----:B------:R-:W-:-:S02]  /*28b0*/  FSETP.GEU.AND P0, PT, R5, R26, PT ;  /* 0x0000001a0500720b */ /* 0x000fc40003f0e000 */
[----:B------:R-:W-:Y:S02]  /*28c0*/  FSEL R3, R24, R3, !P1 ;  /* 0x0000000318037208 */ /* 0x000fe40004800000 */
[----:B------:R-:W-:-:S05]  /*28d0*/  FSEL R12, R5, R26, !P0 ;  /* 0x0000001a050c7208 */ /* 0x000fca0004000000 */
[----:B------:R-:W-:Y:S01]  /*28e0*/  FADD R5, R12, -R3 ;  /* 0x800000030c057221 */ /* 0x000fe20000000000 */
[----:B-1----:R-:W-:-:S03]  /*28f0*/  FFMA R35, -R30, R4, 1 ;  /* 0x3f8000001e237423 */ /* 0x002fc60000000104 */
[----:B------:R-:W1:Y:S01]  /*2900*/  FCHK P0, R5, R30 ;  /* 0x0000001e05007302 */ /* 0x000e620000000000 */
[----:B------:R-:W-:-:S04]  /*2910*/  FFMA R4, R4, R35, R4 ;  /* 0x0000002304047223 */ /* 0x000fc80000000004 */
[----:B------:R-:W-:-:S04]  /*2920*/  FFMA R35, R5, R4, RZ ;  /* 0x0000000405237223 */ /* 0x000fc800000000ff */
[----:B------:R-:W-:-:S04]  /*2930*/  FFMA R6, -R30, R35, R5 ;  /* 0x000000231e067223 */ /* 0x000fc80000000105 */
[----:B------:R-:W-:Y:S01]  /*2940*/  FFMA R6, R4, R6, R35 ;  /* 0x0000000604067223 */ /* 0x000fe20000000023 */
[----:B-1----:R-:W-:Y:S06]  /*2950*/  @!P0 BRA `(.L_x_47) ;  /* 0x0000000000108947 */ /* 0x002fec0003800000 */
[----:B------:R-:W-:Y:S02]  /*2960*/  MOV R4, R30 ;  /* 0x0000001e00047202 */ /* 0x000fe40000000f00 */
[----:B------:R-:W-:-:S07]  /*2970*/  MOV R6, 0x2990 ;  /* 0x0000299000067802 */ /* 0x000fce0000000f00 */
[----:B0-----:R-:W-:Y:S05]  /*2980*/  CALL.REL.NOINC `($__internal_1_$__cuda_sm3x_div_rn_noftz_f32_slowpath) ;  /* 0x0000002c00087944 */ /* 0x001fea0003c00000 */
[----:B------:R-:W-:-:S07]  /*2990*/  IMAD.MOV.U32 R6, RZ, RZ, R4 ;  /* 0x000000ffff067224 */ /* 0x000fce00078e0004 */
.L_x_47:
[----:B------:R-:W-:Y:S05]  /*29a0*/  BSYNC.RECONVERGENT B4 ;  /* 0x0000000000047941 */ /* 0x000fea0003800200 */
.L_x_46:
[----:B------:R-:W-:-:S13]  /*29b0*/  FSETP.GEU.AND P0, PT, R12, R3, PT ;  /* 0x000000030c00720b */ /* 0x000fda0003f0e000 */
[----:B------:R-:W-:Y:S05]  /*29c0*/  @!P0 BRA `(.L_x_45) ;  /* 0x0000000000188947 */ /* 0x000fea0003800000 */
[----:B------:R-:W1:Y:S02]  /*29d0*/  LDC.64 R4, c[0x0][0x388] ;  /* 0x0000e200ff047b82 */ /* 0x000e640000000a00 */
[----:B-1----:R-:W-:-:S06]  /*29e0*/  IMAD.WIDE R4, R19, 0x4, R4 ;  /* 0x0000000413047825 */ /* 0x002fcc00078e0204 */
[----:B------:R-:W2:Y:S02]  /*29f0*/  LDG.E R5, desc[UR8][R4.64] ;  /* 0x0000000804057981 */ /* 0x000ea4000c1e1900 */
[----:B--2---:R-:W-:-:S04]  /*2a00*/  FMUL R12, R5, R20 ;  /* 0x00000014050c7220 */ /* 0x004fc80000400000 */
[----:B0-----:R-:W-:-:S05]  /*2a10*/  FFMA R25, R12, R6, R25 ;  /* 0x000000060c197223 */ /* 0x001fca0000000019 */
[----:B------:R1:W-:Y:S02]  /*2a20*/  STG.E desc[UR8][R22.64], R25 ;  /* 0x0000001916007986 */ /* 0x0003e4000c101908 */
.L_x_45:
[----:B------:R-:W-:Y:S05]  /*2a30*/  BSYNC.RECONVERGENT B3 ;  /* 0x0000000000037941 */ /* 0x000fea0003800200 */
.L_x_44:
[----:B------:R-:W2:Y:S01]  /*2a40*/  LDCU UR4, c[0x0][0x3b0] ;  /* 0x00007600ff0477ac */ /* 0x000ea20008000800 */
[----:B------:R-:W-:Y:S01]  /*2a50*/  IADD3 R3, PT, PT, R21, 0x1, RZ ;  /* 0x0000000115037810 */ /* 0x000fe20007ffe0ff */
[----:B------:R-:W3:Y:S01]  /*2a60*/  MUFU.RCP R6, R11 ;  /* 0x0000000b00067308 */ /* 0x000ee20000001000 */
[----:B------:R-:W-:Y:S01]  /*2a70*/  BSSY.RECONVERGENT B3, `(.L_x_48) ;  /* 0x0000012000037945 */ /* 0x000fe20003800200 */
[----:B------:R-:W4:Y:S01]  /*2a80*/  LDCU UR5, c[0x0][0x3a8] ;  /* 0x00007500ff0577ac */ /* 0x000f220008000800 */
[----:B------:R-:W-:-:S05]  /*2a90*/  I2FP.F32.S32 R3, R3 ;  /* 0x0000000300037245 */ /* 0x000fca0000201400 */
[----:B--2---:R-:W-:Y:S01]  /*2aa0*/  FADD R4, R3, UR4 ;  /* 0x0000000403047e21 */ /* 0x004fe20008000000 */
[----:B---3--:R-:W-:-:S03]  /*2ab0*/  FFMA R35, -R11, R6, 1 ;  /* 0x3f8000000b237423 */ /* 0x008fc60000000106 */
[C---:B------:R-:W-:Y:S01]  /*2ac0*/  FADD R3, R4.reuse, -0.5 ;  /* 0xbf00000004037421 */ /* 0x040fe20000000000 */
[----:B------:R-:W-:-:S03]  /*2ad0*/  FADD R12, R4, 0.5 ;  /* 0x3f000000040c7421 */ /* 0x000fc60000000000 */
[----:B----4-:R-:W-:Y:S01]  /*2ae0*/  FMUL R5, R3, UR5 ;  /* 0x0000000503057c20 */ /* 0x010fe20008400000 */
[----:B------:R-:W-:Y:S01]  /*2af0*/  FFMA R3, R6, R35, R6 ;  /* 0x0000002306037223 */ /* 0x000fe20000000006 */
[----:B------:R-:W-:Y:S02]  /*2b00*/  FMUL R12, R12, UR5 ;  /* 0x000000050c0c7c20 */ /* 0x000fe40008400000 */
[----:B------:R-:W2:Y:S01]  /*2b10*/  FCHK P0, R5, R11 ;  /* 0x0000000b05007302 */ /* 0x000ea20000000000 */
[----:B------:R-:W-:-:S04]  /*2b20*/  FFMA R6, R3, R5, RZ ;  /* 0x0000000503067223 */ /* 0x000fc800000000ff */
[----:B------:R-:W-:-:S04]  /*2b30*/  FFMA R4, -R11, R6, R5 ;  /* 0x000000060b047223 */ /* 0x000fc80000000105 */
[----:B------:R-:W-:Y:S01]  /*2b40*/  FFMA R4, R3, R4, R6 ;  /* 0x0000000403047223 */ /* 0x000fe20000000006 */
[----:B--2---:R-:W-:Y:S06]  /*2b50*/  @!P0 BRA `(.L_x_49) ;  /* 0x00000000000c8947 */ /* 0x004fec0003800000 */
[----:B------:R-:W-:Y:S02]  /*2b60*/  MOV R4, R11 ;  /* 0x0000000b00047202 */ /* 0x000fe40000000f00 */
[----:B------:R-:W-:-:S07]  /*2b70*/  MOV R6, 0x2b90 ;  /* 0x00002b9000067802 */ /* 0x000fce0000000f00 */
[----:B01----:R-:W-:Y:S05]  /*2b80*/  CALL.REL.NOINC `($__internal_1_$__cuda_sm3x_div_rn_noftz_f32_slowpath) ;  /* 0x0000002800887944 */ /* 0x003fea0003c00000 */
.L_x_49:
[----:B------:R-:W-:Y:S05]  /*2b90*/  BSYNC.RECONVERGENT B3 ;  /* 0x0000000000037941 */ /* 0x000fea0003800200 */
.L_x_48:
[----:B------:R-:W2:Y:S01]  /*2ba0*/  MUFU.RCP R6, R11 ;  /* 0x0000000b00067308 */ /* 0x000ea20000001000 */
[----:B------:R-:W-:Y:S01]  /*2bb0*/  FFMA R3, R15, R4, RZ ;  /* 0x000000040f037223 */ /* 0x000fe200000000ff */
[----:B------:R-:W-:Y:S03]  /*2bc0*/  BSSY.RECONVERGENT B3, `(.L_x_50) ;  /* 0x000000d000037945 */ /* 0x000fe60003800200 */
[----:B------:R-:W-:-:S03]  /*2bd0*/  FADD R3, R28, R3 ;  /* 0x000000031c037221 */ /* 0x000fc60000000000 */
[----:B------:R-:W3:Y:S01]  /*2be0*/  FCHK P0, R12, R11 ;  /* 0x0000000b0c007302 */ /* 0x000ee20000000000 */
[----:B--2---:R-:W-:-:S04]  /*2bf0*/  FFMA R5, -R11, R6, 1 ;  /* 0x3f8000000b057423 */ /* 0x004fc80000000106 */
[----:B------:R-:W-:-:S04]  /*2c00*/  FFMA R5, R6, R5, R6 ;  /* 0x0000000506057223 */ /* 0x000fc80000000006 */
[----:B------:R-:W-:-:S04]  /*2c10*/  FFMA R6, R5, R12, RZ ;  /* 0x0000000c05067223 */ /* 0x000fc800000000ff */
[----:B------:R-:W-:-:S04]  /*2c20*/  FFMA R4, -R11, R6, R12 ;  /* 0x000000060b047223 */ /* 0x000fc8000000010c */
[----:B------:R-:W-:Y:S01]  /*2c30*/  FFMA R4, R5, R4, R6 ;  /* 0x0000000405047223 */ /* 0x000fe20000000006 */
[----:B---3--:R-:W-:Y:S06]  /*2c40*/  @!P0 BRA `(.L_x_51) ;  /* 0x0000000000108947 */ /* 0x008fec0003800000 */
[----:B------:R-:W-:Y:S02]  /*2c50*/  MOV R5, R12 ;  /* 0x0000000c00057202 */ /* 0x000fe40000000f00 */
[----:B------:R-:W-:Y:S02]  /*2c60*/  MOV R4, R11 ;  /* 0x0000000b00047202 */ /* 0x000fe40000000f00 */
[----:B------:R-:W-:-:S07]  /*2c70*/  MOV R6, 0x2c90 ;  /* 0x00002c9000067802 */ /* 0x000fce0000000f00 */
[----:B01----:R-:W-:Y:S05]  /*2c80*/  CALL.REL.NOINC `($__internal_1_$__cuda_sm3x_div_rn_noftz_f32_slowpath) ;  /* 0x0000002800487944 */ /* 0x003fea0003c00000 */
.L_x_51:
[----:B------:R-:W-:Y:S05]  /*2c90*/  BSYNC.RECONVERGENT B3 ;  /* 0x0000000000037941 */ /* 0x000fea0003800200 */
.L_x_50:
        /* <DEDUP_REMOVED lines=14> */
[----:B------:R-:W2:Y:S01]  /*2d80*/  MUFU.RCP R4, R30 ;  /* 0x0000001e00047308 */ /* 0x000ea20000001000 */
[----:B------:R-:W-:Y:S02]  /*2d90*/  FSEL R5, R27, R6, P0 ;  /* 0x000000061b057208 */ /* 0x000fe40000000000 */
[----:B------:R-:W-:Y:S02]  /*2da0*/  FSETP.GEU.AND P1, PT, R3, R24, PT ;  /* 0x000000180300720b */ /* 0x000fe40003f2e000 */
[----:B------:R-:W-:-:S02]  /*2db0*/  FSETP.GEU.AND P0, PT, R5, R26, PT ;  /* 0x0000001a0500720b */ /* 0x000fc40003f0e000 */
[----:B------:R-:W-:Y:S02]  /*2dc0*/  FSEL R3, R24, R3, !P1 ;  /* 0x0000000318037208 */ /* 0x000fe40004800000 */
[----:B------:R-:W-:-:S05]  /*2dd0*/  FSEL R12, R5, R26, !P0 ;  /* 0x0000001a050c7208 */ /* 0x000fca0004000000 */
[----:B------:R-:W-:Y:S01]  /*2de0*/  FADD R5, R12, -R3 ;  /* 0x800000030c057221 */ /* 0x000fe20000000000 */
[----:B--2---:R-:W-:-:S03]  /*2df0*/  FFMA R35, -R30, R4, 1 ;  /* 0x3f8000001e237423 */ /* 0x004fc60000000104 */
[----:B------:R-:W2:Y:S01]  /*2e00*/  FCHK P0, R5, R30 ;  /* 0x0000001e05007302 */ /* 0x000ea20000000000 */
[----:B------:R-:W-:-:S04]  /*2e10*/  FFMA R4, R4, R35, R4 ;  /* 0x0000002304047223 */ /* 0x000fc80000000004 */
[----:B------:R-:W-:-:S04]  /*2e20*/  FFMA R35, R5, R4, RZ ;  /* 0x0000000405237223 */ /* 0x000fc800000000ff */
[----:B------:R-:W-:-:S04]  /*2e30*/  FFMA R6, -R30, R35, R5 ;  /* 0x000000231e067223 */ /* 0x000fc80000000105 */
[----:B------:R-:W-:Y:S01]  /*2e40*/  FFMA R6, R4, R6, R35 ;  /* 0x0000000604067223 */ /* 0x000fe20000000023 */
[----:B--2---:R-:W-:Y:S06]  /*2e50*/  @!P0 BRA `(.L_x_55) ;  /* 0x0000000000108947 */ /* 0x004fec0003800000 */
[----:B------:R-:W-:Y:S01]  /*2e60*/  IMAD.MOV.U32 R4, RZ, RZ, R30 ;  /* 0x000000ffff047224 */ /* 0x000fe200078e001e */
[----:B------:R-:W-:-:S07]  /*2e70*/  MOV R6, 0x2e90 ;  /* 0x00002e9000067802 */ /* 0x000fce0000000f00 */
[----:B01----:R-:W-:Y:S05]  /*2e80*/  CALL.REL.NOINC `($__internal_1_$__cuda_sm3x_div_rn_noftz_f32_slowpath) ;  /* 0x0000002400c87944 */ /* 0x003fea0003c00000 */
[----:B------:R-:W-:-:S07]  /*2e90*/  MOV R6, R4 ;  /* 0x0000000400067202 */ /* 0x000fce0000000f00 */
.L_x_55:
[----:B------:R-:W-:Y:S05]  /*2ea0*/  BSYNC.RECONVERGENT B4 ;  /* 0x0000000000047941 */ /* 0x000fea0003800200 */
.L_x_54:
[----:B------:R-:W-:-:S13]  /*2eb0*/  FSETP.GEU.AND P0, PT, R12, R3, PT ;  /* 0x000000030c00720b */ /* 0x000fda0003f0e000 */
[----:B------:R-:W-:Y:S05]  /*2ec0*/  @!P0 BRA `(.L_x_53) ;  /* 0x0000000000248947 */ /* 0x000fea0003800000 */
[----:B------:R-:W2:Y:S01]  /*2ed0*/  LDCU.64 UR4, c[0x0][0x388] ;  /* 0x00007100ff0477ac */ /* 0x000ea20008000a00 */
[----:B------:R-:W-:-:S04]  /*2ee0*/  IADD3 R3, P0, PT, R0, R21, RZ ;  /* 0x0000001500037210 */ /* 0x000fc80007f1e0ff */
[----:B------:R-:W-:Y:S02]  /*2ef0*/  LEA.HI.X.SX32 R12, R21, R2, 0x1, P0 ;  /* 0x00000002150c7211 */ /* 0x000fe400000f0eff */
[----:B--2---:R-:W-:-:S04]  /*2f00*/  LEA R4, P0, R3, UR4, 0x2 ;  /* 0x0000000403047c11 */ /* 0x004fc8000f8010ff */
[----:B------:R-:W-:-:S06]  /*2f10*/  LEA.HI.X R5, R3, UR5, R12, 0x2, P0 ;  /* 0x0000000503057c11 */ /* 0x000fcc00080f140c */
[----:B------:R-:W2:Y:S02]  /*2f20*/  LDG.E R5, desc[UR8][R4.64+0x4] ;  /* 0x0000040804057981 */ /* 0x000ea4000c1e1900 */
[----:B--2---:R-:W-:-:S04]  /*2f30*/  FMUL R12, R5, R20 ;  /* 0x00000014050c7220 */ /* 0x004fc80000400000 */
[----:B01----:R-:W-:-:S05]  /*2f40*/  FFMA R25, R12, R6, R25 ;  /* 0x000000060c197223 */ /* 0x003fca0000000019 */
[----:B------:R2:W-:Y:S02]  /*2f50*/  STG.E desc[UR8][R22.64], R25 ;  /* 0x0000001916007986 */ /* 0x0005e4000c101908 */
.L_x_53:
[----:B------:R-:W-:Y:S05]  /*2f60*/  BSYNC.RECONVERGENT B3 ;  /* 0x0000000000037941 */ /* 0x000fea0003800200 */
.L_x_52:
[----:B------:R-:W-:Y:S02]  /*2f70*/  IADD3 R21, PT, PT, R21, 0x2, RZ ;  /* 0x0000000215157810 */ /* 0x000fe40007ffe0ff */
[----:B------:R-:W-:Y:S02]  /*2f80*/  IADD3 R19, PT, PT, R19, 0x2, RZ ;  /* 0x0000000213137810 */ /* 0x000fe40007ffe0ff */
[----:B------:R-:W-:-:S13]  /*2f90*/  ISETP.NE.AND P0, PT, R21, R13, PT ;  /* 0x0000000d1500720c */ /* 0x000fda0003f05270 */
[----:B------:R-:W-:Y:S05]  /*2fa0*/  @P0 BRA `(.L_x_56) ;  /* 0xfffffff400680947 */ /* 0x000fea000383ffff */
.L_x_29:
[----:B------:R-:W-:Y:S05]  /*2fb0*/  BSYNC.RECONVERGENT B2 ;  /* 0x0000000000027941 */ /* 0x000fea0003800200 */
.L_x_28:
[----:B------:R-:W-:-:S04]  /*2fc0*/  IADD3 R34, PT, PT, R34, 0x1, RZ ;  /* 0x0000000122227810 */ /* 0x000fc80007ffe0ff */
[----:B------:R-:W-:-:S13]  /*2fd0*/  ISETP.NE.AND P0, PT, R34, R17, PT ;  /* 0x000000112200720c */ /* 0x000fda0003f05270 */
[----:B------:R-:W-:Y:S05]  /*2fe0*/  @!P0 EXIT ;  /* 0x000000000000894d */ /* 0x000fea0003800000 */
[----:B------:R-:W-:Y:S05]  /*2ff0*/  BRA `(.L_x_57) ;  /* 0xffffffe8008c7947 */ /* 0x000fea000383ffff */
.L_x_4:
[----:B------:R-:W-:Y:S01]  /*3000*/  USHF.R.U32.HI UR6, URZ, 0x1, UR6 ;  /* 0x00000001ff067899 */ /* 0x000fe20008011606 */
[----:B------:R-:W-:Y:S01]  /*3010*/  BSSY.RECONVERGENT B2, `(.L_x_58) ;  /* 0x000001a000027945 */ /* 0x000fe20003800200 */
[----:B------:R-:W-:-:S04]  /*3020*/  ULEA.HI UR5, UR5, UR5, URZ, 0x1 ;  /* 0x0000000505057291 */ /* 0x000fc8000f8f08ff */
[----:B------:R-:W-:Y:S01]  /*3030*/  VIADD R0, R29, -UR6 ;  /* 0x800000061d007c36 */ /* 0x000fe20008000000 */
[----:B------:R-:W-:-:S04]  /*3040*/  USHF.R.S32.HI UR5, URZ, 0x1, UR5 ;  /* 0x00000001ff057899 */ /* 0x000fc80008011405 */
[----:B------:R-:W-:Y:S02]  /*3050*/  I2FP.F32.S32 R0, R0 ;  /* 0x0000000000007245 */ /* 0x000fe40000201400 */
[----:B------:R-:W-:-:S03]  /*3060*/  IADD3 R2, PT, PT, R15, -UR5, RZ ;  /* 0x800000050f027c10 */ /* 0x000fc6000fffe0ff */
[----:B------:R-:W-:Y:S01]  /*3070*/  FADD R3, R0, 0.5 ;  /* 0x3f00000000037421 */ /* 0x000fe20000000000 */
[----:B------:R-:W-:-:S03]  /*3080*/  I2FP.F32.S32 R17, R2 ;  /* 0x0000000200117245 */ /* 0x000fc60000201400 */
[-C--:B------:R-:W-:Y:S01]  /*3090*/  FMUL R12, R8, R3.reuse ;  /* 0x00000003080c7220 */ /* 0x080fe20000400000 */
[----:B------:R-:W-:-:S03]  /*30a0*/  FMUL R3, R7, R3 ;  /* 0x0000000307037220 */ /* 0x000fc60000400000 */
[-C--:B------:R-:W-:Y:S01]  /*30b0*/  FFMA R0, R7, R17.reuse, R12 ;  /* 0x0000001107007223 */ /* 0x080fe2000000000c */
[----:B------:R-:W-:-:S03]  /*30c0*/  FFMA R5, -R8, R17, R3 ;  /* 0x0000001108057223 */ /* 0x000fc60000000103 */
[----:B------:R-:W-:-:S04]  /*30d0*/  FADD R6, R0, UR7 ;  /* 0x0000000700067e21 */ /* 0x000fc80008000000 */
[----:B------:R-:W0:Y:S08]  /*30e0*/  MUFU.RCP R0, R6 ;  /* 0x0000000600007308 */ /* 0x000e300000001000 */
[----:B------:R-:W1:Y:S01]  /*30f0*/  FCHK P0, R5, R6 ;  /* 0x0000000605007302 */ /* 0x000e620000000000 */
[----:B0-----:R-:W-:-:S04]  /*3100*/  FFMA R11, -R6, R0, 1 ;  /* 0x3f800000060b7423 */ /* 0x001fc80000000100 */
[----:B------:R-:W-:Y:S01]  /*3110*/  FFMA R2, R0, R11, R0 ;  /* 0x0000000b00027223 */ /* 0x000fe20000000000 */
[----:B------:R-:W-:-:S03]  /*3120*/  FADD R0, R17, 1 ;  /* 0x3f80000011007421 */ /* 0x000fc60000000000 */
[----:B------:R-:W-:Y:S01]  /*3130*/  FFMA R13, R5, R2, RZ ;  /* 0x00000002050d7223 */ /* 0x000fe200000000ff */
[----:B------:R-:W-:-:S03]  /*3140*/  FADD R11, R17, R0 ;  /* 0x00000000110b7221 */ /* 0x000fc60000000000 */
[----:B------:R-:W-:-:S04]  /*3150*/  FFMA R4, -R6, R13, R5 ;  /* 0x0000000d06047223 */ /* 0x000fc80000000105 */
[----:B------:R-:W-:Y:S01]  /*3160*/  FFMA R4, R2, R4, R13 ;  /* 0x0000000402047223 */ /* 0x000fe2000000000d */
[----:B-1----:R-:W-:Y:S06]  /*3170*/  @!P0 BRA `(.L_x_59) ;  /* 0x00000000000c8947 */ /* 0x002fec0003800000 */
[----:B------:R-:W-:Y:S02]  /*3180*/  MOV R4, R6 ;  /* 0x0000000600047202 */ /* 0x000fe40000000f00 */
[----:B------:R-:W-:-:S07]  /*3190*/  MOV R6, 0x31b0 ;  /* 0x000031b000067802 */ /* 0x000fce0000000f00 */
[----:B------:R-:W-:Y:S05]  /*31a0*/  CALL.REL.NOINC `($__internal_1_$__cuda_sm3x_div_rn_noftz_f32_slowpath) ;  /* 0x0000002400007944 */ /* 0x000fea0003c00000 */
.L_x_59:
[----:B------:R-:W-:Y:S05]  /*31b0*/  BSYNC.RECONVERGENT B2 ;  /* 0x0000000000027941 */ /* 0x000fea0003800200 */
.L_x_58:
        /* <DEDUP_REMOVED lines=16> */
.L_x_61:
[----:B------:R-:W-:Y:S05]  /*32c0*/  BSYNC.RECONVERGENT B2 ;  /* 0x0000000000027941 */ /* 0x000fea0003800200 */
.L_x_60:
[----:B------:R-:W0:Y:S01]  /*32d0*/  LDCU UR4, c[0x0][0x394] ;  /* 0x00007280ff0477ac */ /* 0x000e220008000800 */
[-C--:B------:R-:W-:Y:S01]  /*32e0*/  FFMA R2, R7, R0.reuse, R12 ;  /* 0x0000000007027223 */ /* 0x080fe2000000000c */
[----:B------:R-:W-:Y:S01]  /*32f0*/  FFMA R5, R8, -R0, R3 ;  /* 0x8000000008057223 */ /* 0x000fe20000000003 */
        /* <DEDUP_REMOVED lines=16> */
.L_x_63:
[----:B------:R-:W-:Y:S05]  /*3400*/  BSYNC.RECONVERGENT B2 ;  /* 0x0000000000027941 */ /* 0x000fea0003800200 */
.L_x_62:
        /* <DEDUP_REMOVED lines=16> */
.L_x_65:
[----:B------:R-:W-:Y:S05]  /*3510*/  BSYNC.RECONVERGENT B2 ;  /* 0x0000000000027941 */ /* 0x000fea0003800200 */
.L_x_64:
        /* <DEDUP_REMOVED lines=16> */
[----:B------:R-:W-:Y:S01]  /*3620*/  FFMA R3, R8, -R11, R3 ;  /* 0x8000000b08037223 */ /* 0x000fe20000000003 */
[----:B------:R-:W-:Y:S02]  /*3630*/  FSEL R11, R13, R2, P0 ;  /* 0x000000020d0b7208 */ /* 0x000fe40000000000 */
[----:B0-----:R-:W-:-:S04]  /*3640*/  FADD R12, R12, UR7 ;  /* 0x000000070c0c7e21 */ /* 0x001fc80008000000 */
[----:B------:R-:W-:Y:S01]  /*3650*/  FMUL R12, R12, R12 ;  /* 0x0000000c0c0c7220 */ /* 0x000fe20000400000 */
[----:B-1----:R-:W-:-:S03]  /*3660*/  USHF.R.U32.HI UR4, URZ, 0x1, UR4 ;  /* 0x00000001ff047899 */ /* 0x002fc60008011604 */
[----:B------:R-:W-:-:S03]  /*3670*/  FFMA R12, R3, R3, R12 ;  /* 0x00000003030c7223 */ /* 0x000fc6000000000c */
[----:B------:R-:W-:Y:S01]  /*3680*/  IADD3 R5, PT, PT, R16, -UR4, RZ ;  /* 0x8000000410057c10 */ /* 0x000fe2000fffe0ff */
[----:B------:R0:W1:Y:S01]  /*3690*/  MUFU.RSQ R3, R12 ;  /* 0x0000000c00037308 */ /* 0x0000620000001400 */
[----:B------:R-:W-:Y:S02]  /*36a0*/  IADD3 R4, PT, PT, R12, -0xd000000, RZ ;  /* 0xf30000000c047810 */ /* 0x000fe40007ffe0ff */
[----:B------:R-:W-:Y:S02]  /*36b0*/  I2FP.F32.S32 R5, R5 ;  /* 0x0000000500057245 */ /* 0x000fe40000201400 */
[----:B------:R-:W-:-:S03]  /*36c0*/  ISETP.GT.U32.AND P1, PT, R4, 0x727fffff, PT ;  /* 0x727fffff0400780c */ /* 0x000fc60003f24070 */
[----:B------:R-:W-:-:S10]  /*36d0*/  FADD R2, R5, 1 ;  /* 0x3f80000005027421 */ /* 0x000fd40000000000 */
[----:B01----:R-:W-:Y:S05]  /*36e0*/  @!P1 BRA `(.L_x_67) ;  /* 0x0000000000149947 */ /* 0x003fea0003800000 */
[----:B------:R-:W-:Y:S01]  /*36f0*/  IMAD.MOV.U32 R3, RZ, RZ, R12 ;  /* 0x000000ffff037224 */ /* 0x000fe200078e000c */
[----:B------:R-:W-:-:S07]  /*3700*/  MOV R18, 0x3720 ;  /* 0x0000372000127802 */ /* 0x000fce0000000f00 */
[----:B------:R-:W-:Y:S05]  /*3710*/  CALL.REL.NOINC `($__internal_0_$__cuda_sm20_sqrt_rn_f32_slowpath) ;  /* 0x0000001c00507944 */ /* 0x000fea0003c00000 */
[----:B------:R-:W-:Y:S01]  /*3720*/  MOV R13, R4 ;  /* 0x00000004000d7202 */ /* 0x000fe20000000f00 */
[----:B------:R-:W-:Y:S06]  /*3730*/  BRA `(.L_x_68) ;  /* 0x0000000000107947 */ /* 0x000fec0003800000 */
.L_x_67:
[----:B------:R-:W-:Y:S01]  /*3740*/  FMUL.FTZ R13, R12, R3 ;  /* 0x000000030c0d7220 */ /* 0x000fe20000410000 */
[----:B------:R-:W-:-:S03]  /*3750*/  FMUL.FTZ R3, R3, 0.5 ;  /* 0x3f00000003037820 */ /* 0x000fc60000410000 */
[----:B------:R-:W-:-:S04]  /*3760*/  FFMA R4, -R13, R13, R12 ;  /* 0x0000000d0d047223 */ /* 0x000fc8000000010c */
[----:B------:R-:W-:-:S07]  /*3770*/  FFMA R13, R4, R3, R13 ;  /* 0x00000003040d7223 */ /* 0x000fce000000000d */
.L_x_68:
[----:B------:R-:W-:Y:S05]  /*3780*/  BSYNC.RECONVERGENT B0 ;  /* 0x0000000000007941 */ /* 0x000fea0003800200 */
.L_x_66:
        /* <DEDUP_REMOVED lines=12> */
.L_x_70:
[----:B------:R-:W-:Y:S05]  /*3850*/  BSYNC.RECONVERGENT B2 ;  /* 0x0000000000027941 */ /* 0x000fea0003800200 */
.L_x_69:
        /* <DEDUP_REMOVED lines=17> */
.L_x_72:
[----:B------:R-:W-:Y:S05]  /*3970*/  BSYNC.RECONVERGENT B2 ;  /* 0x0000000000027941 */ /* 0x000fea0003800200 */
.L_x_71:
        /* <DEDUP_REMOVED lines=12> */
[----:B------:R-:W-:Y:S01]  /*3a40*/  IMAD.MOV.U32 R5, RZ, RZ, R2 ;  /* 0x000000ffff057224 */ /* 0x000fe200078e0002 */
[----:B------:R-:W-:Y:S02]  /*3a50*/  MOV R4, R13 ;  /* 0x0000000d00047202 */ /* 0x000fe40000000f00 */
[----:B------:R-:W-:-:S07]  /*3a60*/  MOV R6, 0x3a80 ;  /* 0x00003a8000067802 */ /* 0x000fce0000000f00 */
[----:B------:R-:W-:Y:S05]  /*3a70*/  CALL.REL.NOINC `($__internal_1_$__cuda_sm3x_div_rn_noftz_f32_slowpath) ;  /* 0x0000001800cc7944 */ /* 0x000fea0003c00000 */
.L_x_74:
[----:B------:R-:W-:Y:S05]  /*3a80*/  BSYNC.RECONVERGENT B2 ;  /* 0x0000000000027941 */ /* 0x000fea0003800200 */
.L_x_73:
        /* <DEDUP_REMOVED lines=17> */
.L_x_76:
[----:B------:R-:W-:Y:S05]  /*3ba0*/  BSYNC.RECONVERGENT B2 ;  /* 0x0000000000027941 */ /* 0x000fea0003800200 */
.L_x_75:
        /* <DEDUP_REMOVED lines=17> */
[----:B------:R-:W-:Y:S01]  /*3cc0*/  FSETP.GEU.AND P0, PT, R12, RZ, PT ;  /* 0x000000ff0c00720b */ /* 0x000fe20003f0e000 */
[----:B------:R-:W0:Y:S01]  /*3cd0*/  LDCU UR10, c[0x0][0x3b4] ;  /* 0x00007680ff0a77ac */ /* 0x000e220008000800 */
[----:B------:R-:W-:Y:S01]  /*3ce0*/  I2FP.F32.U32 R0, R29 ;  /* 0x0000001d00007245 */ /* 0x000fe20000201000 */
[----:B------:R-:W-:Y:S01]  /*3cf0*/  VIADD R21, R16, 0x1 ;  /* 0x0000000110157836 */ /* 0x000fe20000000000 */
[----:B------:R-:W-:Y:S01]  /*3d00*/  FSEL R12, R12, RZ, P0 ;  /* 0x000000ff0c0c7208 */ /* 0x000fe20000000000 */
[----:B------:R-:W1:Y:S01]  /*3d10*/  LDCU UR11, c[0x0][0x3a8] ;  /* 0x00007500ff0b77ac */ /* 0x000e620008000800 */
[----:B------:R-:W-:Y:S01]  /*3d20*/  FSETP.GE.AND P0, PT, R3, R2, PT ;  /* 0x000000020300720b */ /* 0x000fe20003f06000 */
[----:B------:R-:W-:Y:S01]  /*3d30*/  FADD R0, R0, 0.5 ;  /* 0x3f00000000007421 */ /* 0x000fe20000000000 */
[----:B------:R-:W-:Y:S01]  /*3d40*/  I2FP.F32.U32 R5, UR6 ;  /* 0x0000000600057c45 */ /* 0x000fe20008201000 */
[----:B------:R-:W2:Y:S01]  /*3d50*/  LDCU UR6, c[0x0][0x3bc] ;  /* 0x00007780ff0677ac */ /* 0x000ea20008000800 */
[----:B------:R-:W3:Y:S01]  /*3d60*/  F2I.FLOOR.NTZ R12, R12 ;  /* 0x0000000c000c7305 */ /* 0x000ee20000207100 */
[----:B------:R-:W-:Y:S01]  /*3d70*/  FSEL R13, R2, R3, P0 ;  /* 0x00000003020d7208 */ /* 0x000fe20000000000 */
[----:B------:R-:W-:-:S02]  /*3d80*/  HFMA2 R19, -RZ, RZ, 0, 0 ;  /* 0x00000000ff137431 */ /* 0x000fc400000001ff */
[----:B------:R-:W-:Y:S01]  /*3d90*/  FADD R3, -R5, R0 ;  /* 0x0000000005037221 */ /* 0x000fe20000000100 */
[----:B------:R-:W-:Y:S02]  /*3da0*/  IADD3 R20, PT, PT, R15, 0x1, RZ ;  /* 0x000000010f147810 */ /* 0x000fe40007ffe0ff */
[----:B------:R-:W-:Y:S01]  /*3db0*/  I2FP.F32.S32 R15, R15 ;  /* 0x0000000f000f7245 */ /* 0x000fe20000201400 */
[----:B------:R-:W4:Y:S01]  /*3dc0*/  F2I.CEIL.NTZ R13, R13 ;  /* 0x0000000d000d7305 */ /* 0x000f22000020b100 */
[----:B------:R-:W-:Y:S02]  /*3dd0*/  I2FP.F32.U32 R16, R16 ;  /* 0x0000001000107245 */ /* 0x000fe40000201000 */
[----:B------:R-:W-:Y:S02]  /*3de0*/  I2FP.F32.S32 R17, UR5 ;  /* 0x0000000500117c45 */ /* 0x000fe40008201400 */
[----:B------:R-:W-:Y:S02]  /*3df0*/  I2FP.F32.U32 R18, UR4 ;  /* 0x0000000400127c45 */ /* 0x000fe40008201000 */
[----:B---3--:R-:W-:-:S02]  /*3e00*/  I2FP.F32.S32 R0, R12 ;  /* 0x0000000c00007245 */ /* 0x008fc40000201400 */
[----:B------:R-:W-:Y:S02]  /*3e10*/  I2FP.F32.S32 R20, R20 ;  /* 0x0000001400147245 */ /* 0x000fe40000201400 */
[----:B------:R-:W-:Y:S01]  /*3e20*/  I2FP.F32.U32 R21, R21 ;  /* 0x0000001500157245 */ /* 0x000fe20000201000 */
[----:B------:R-:W-:Y:S01]  /*3e30*/  FADD R0, R0, UR7 ;  /* 0x0000000700007e21 */ /* 0x000fe20008000000 */
[----:B0-----:R-:W-:Y:S02]  /*3e40*/  I2FP.F32.S32 R24, UR10 ;  /* 0x0000000a00187c45 */ /* 0x001fe40008201400 */
[----:B--2---:R-:W-:Y:S01]  /*3e50*/  I2FP.F32.U32 R25, UR6 ;  /* 0x0000000600197c45 */ /* 0x004fe20008201000 */
[C---:B------:R-:W-:Y:S01]  /*3e60*/  FADD R2, R0.reuse, -0.5 ;  /* 0xbf00000000027421 */ /* 0x040fe20000000000 */
[----:B------:R-:W-:Y:S01]  /*3e70*/  FADD R4, R0, 0.5 ;  /* 0x3f00000000047421 */ /* 0x000fe20000000000 */
[----:B------:R-:W-:Y:S02]  /*3e80*/  FADD R0, -R10, R3 ;  /* 0x000000030a007221 */ /* 0x000fe40000000100 */
[----:B-1----:R-:W-:Y:S01]  /*3e90*/  FMUL R2, R2, UR11 ;  /* 0x0000000b02027c20 */ /* 0x002fe20008400000 */
[----:B----4-:R-:W-:-:S07]  /*3ea0*/  FMUL R3, R4, UR11 ;  /* 0x0000000b04037c20 */ /* 0x010fce0008400000 */
.L_x_110:
[----:B0-----:R-:W0:Y:S01]  /*3eb0*/  LDCU UR4, c[0x0][0x3a4] ;  /* 0x00007480ff0477ac */ /* 0x001e220008000800 */
[----:B-1----:R-:W1:Y:S01]  /*3ec0*/  LDC R6, c[0x0][0x394] ;  /* 0x0000e500ff067b82 */ /* 0x002e620000000800 */
[----:B------:R-:W-:Y:S01]  /*3ed0*/  I2FP.F32.S32 R4, R14 ;  /* 0x0000000e00047245 */ /* 0x000fe20000201400 */
[----:B------:R-:W-:Y:S01]  /*3ee0*/  BSSY.RECONVERGENT B2, `(.L_x_77) ;  /* 0x000001d000027945 */ /* 0x000fe20003800200 */
[----:B------:R-:W1:Y:S03]  /*3ef0*/  LDCU.64 UR6, c[0x0][0x398] ;  /* 0x00007300ff0677ac */ /* 0x000e660008000a00 */
[----:B0-----:R-:W-:-:S04]  /*3f00*/  FADD R4, R4, UR4 ;  /* 0x0000000404047e21 */ /* 0x001fc80008000000 */
[----:B------:R-:W-:Y:S01]  /*3f10*/  FADD R5, R4, -0.5 ;  /* 0xbf00000004057421 */ /* 0x000fe20000000000 */
[----:B-1----:R-:W-:-:S03]  /*3f20*/  FADD R32, -R6, UR6 ;  /* 0x0000000606207e21 */ /* 0x002fc60008000100 */
[----:B------:R-:W-:Y:S01]  /*3f30*/  FMUL R5, R5, UR7 ;  /* 0x0000000705057c20 */ /* 0x000fe20008400000 */
[----:B------:R-:W-:Y:S01]  /*3f40*/  FADD R6, R4, 0.5 ;  /* 0x3f00000004067421 */ /* 0x000fe20000000000 */
[CC--:B------:R-:W-:Y:S02]  /*3f50*/  FMUL R33, R7.reuse, R32.reuse ;  /* 0x0000002007217220 */ /* 0x0c0fe40000400000 */
[-C--:B------:R-:W-:Y:S01]  /*3f60*/  FMUL R27, R7, R5.reuse ;  /* 0x00000005071b7220 */ /* 0x080fe20000400000 */
[----:B------:R-:W-:Y:S01]  /*3f70*/  FMUL R6, R6, UR7 ;  /* 0x0000000706067c20 */ /* 0x000fe20008400000 */
[C---:B------:R-:W-:Y:S02]  /*3f80*/  FFMA R4, -R8.reuse, R5, R33 ;  /* 0x0000000508047223 */ /* 0x040fe40000000121 */
[----:B------:R-:W-:Y:S02]  /*3f90*/  FFMA R29, R8, R32, R27 ;  /* 0x00000020081d7223 */ /* 0x000fe4000000001b */
[----:B------:R-:W-:-:S02]  /*3fa0*/  FADD R5, -R9, R4 ;  /* 0x0000000409057221 */ /* 0x000fc40000000100 */
[----:B------:R-:W-:-:S04]  /*3fb0*/  FADD R30, -R10, R29 ;  /* 0x0000001d0a1e7221 */ /* 0x000fc80000000100 */
[----:B------:R-:W0:Y:S08]  /*3fc0*/  MUFU.RCP R26, R30 ;  /* 0x0000001e001a7308 */ /* 0x000e300000001000 */
[----:B------:R-:W1:Y:S01]  /*3fd0*/  FCHK P0, R5, R30 ;  /* 0x0000001e05007302 */ /* 0x000e620000000000 */
[----:B0-----:R-:W-:-:S04]  /*3fe0*/  FFMA R27, -R30, R26, 1 ;  /* 0x3f8000001e1b7423 */ /* 0x001fc8000000011a */
[----:B------:R-:W-:Y:S01]  /*3ff0*/  FFMA R4, R26, R27, R26 ;  /* 0x0000001b1a047223 */ /* 0x000fe2000000001a */
[-C--:B------:R-:W-:Y:S01]  /*4000*/  FMUL R27, R7, R6.reuse ;  /* 0x00000006071b7220 */ /* 0x080fe20000400000 */
[C---:B------:R-:W-:Y:S02]  /*4010*/  FFMA R26, -R8.reuse, R6, R33 ;  /* 0x00000006081a7223 */ /* 0x040fe40000000121 */
[----:B------:R-:W-:Y:S01]  /*4020*/  FFMA R31, R5, R4, RZ ;  /* 0x00000004051f7223 */ /* 0x000fe200000000ff */
[----:B------:R-:W-:-:S03]  /*4030*/  FFMA R27, R8, R32, R27 ;  /* 0x00000020081b7223 */ /* 0x000fc6000000001b */
[----:B------:R-:W-:Y:S01]  /*4040*/  FFMA R28, -R30, R31, R5 ;  /* 0x0000001f1e1c7223 */ /* 0x000fe20000000105 */
[----:B------:R-:W-:-:S03]  /*4050*/  FADD R29, R29, R27 ;  /* 0x0000001b1d1d7221 */ /* 0x000fc60000000000 */
[----:B------:R-:W-:Y:S01]  /*4060*/  FFMA R4, R4, R28, R31 ;  /* 0x0000001c04047223 */ /* 0x000fe2000000001f */
[----:B-12---:R-:W-:Y:S06]  /*4070*/  @!P0 BRA `(.L_x_78) ;  /* 0x00000000000c8947 */ /* 0x006fec0003800000 */
[----:B------:R-:W-:Y:S02]  /*4080*/  MOV R4, R30 ;  /* 0x0000001e00047202 */ /* 0x000fe40000000f00 */
[----:B------:R-:W-:-:S07]  /*4090*/  MOV R6, 0x40b0 ;  /* 0x000040b000067802 */ /* 0x000fce0000000f00 */
[----:B------:R-:W-:Y:S05]  /*40a0*/  CALL.REL.NOINC `($__internal_1_$__cuda_sm3x_div_rn_noftz_f32_slowpath) ;  /* 0x0000001400407944 */ /* 0x000fea0003c00000 */
.L_x_78:
[----:B------:R-:W-:Y:S05]  /*40b0*/  BSYNC.RECONVERGENT B2 ;  /* 0x0000000000027941 */ /* 0x000fea0003800200 */
.L_x_77:
[----:B------:R-:W-:Y:S01]  /*40c0*/  FADD R30, -R10, R27 ;  /* 0x0000001b0a1e7221 */ /* 0x000fe20000000100 */
[----:B------:R-:W-:Y:S01]  /*40d0*/  FADD R5, -R9, R26 ;  /* 0x0000001a09057221 */ /* 0x000fe20000000100 */
[----:B------:R-:W-:Y:S01]  /*40e0*/  FFMA R4, R0, R4, R9 ;  /* 0x0000000400047223 */ /* 0x000fe20000000009 */
[----:B------:R-:W-:Y:S01]  /*40f0*/  BSSY.RECONVERGENT B2, `(.L_x_79) ;  /* 0x000000d000027945 */ /* 0x000fe20003800200 */
[----:B------:R-:W0:Y:S02]  /*4100*/  MUFU.RCP R6, R30 ;  /* 0x0000001e00067308 */ /* 0x000e240000001000 */
[----:B------:R-:W-:-:S06]  /*4110*/  FADD R26, R17, R4 ;  /* 0x00000004111a7221 */ /* 0x000fcc0000000000 */
        /* <DEDUP_REMOVED lines=10> */
.L_x_80:
[----:B------:R-:W-:Y:S05]  /*41c0*/  BSYNC.RECONVERGENT B2 ;  /* 0x0000000000027941 */ /* 0x000fea0003800200 */
.L_x_79:
        /* <DEDUP_REMOVED lines=33> */
.L_x_84:
[----:B------:R-:W-:Y:S05]  /*43e0*/  BSYNC.RECONVERGENT B3 ;  /* 0x0000000000037941 */ /* 0x000fea0003800200 */
.L_x_83:
[----:B------:R-:W-:-:S13]  /*43f0*/  FSETP.LT.OR P0, PT, R28, R27, !P0 ;  /* 0x0000001b1c00720b */ /* 0x000fda0004701400 */
[----:B------:R-:W-:Y:S05]  /*4400*/  @P0 BRA `(.L_x_82) ;  /* 0x0000001000000947 */ /* 0x000fea0003800000 */
[----:B------:R-:W0:Y:S01]  /*4410*/  LDCU UR4, c[0x0][0x3a0] ;  /* 0x00007400ff0477ac */ /* 0x000e220008000800 */
[----:B------:R-:W-:Y:S01]  /*4420*/  IADD3 R4, PT, PT, -R12, R13, RZ ;  /* 0x0000000d0c047210 */ /* 0x000fe20007ffe1ff */
[----:B------:R-:W-:Y:S01]  /*4430*/  FFMA R27, R29, 0.5, -R10 ;  /* 0x3f0000001d1b7823 */ /* 0x000fe2000000080a */
[----:B------:R-:W-:Y:S01]  /*4440*/  LOP3.LUT R5, RZ, R14, RZ, 0x33, !PT ;  /* 0x0000000eff057212 */ /* 0x000fe200078e33ff */
[----:B------:R-:W-:Y:S01]  /*4450*/  BSSY.RECONVERGENT B3, `(.L_x_85) ;  /* 0x000004f000037945 */ /* 0x000fe20003800200 */
        /* <DEDUP_REMOVED lines=8> */
[----:B------:R-:W-:-:S06]  /*44e0*/  IADD3 R28, PT, PT, R12, 0x1, RZ ;  /* 0x000000010c1c7810 */ /* 0x000fcc0007ffe0ff */
[----:B------:R-:W1:Y:S01]  /*44f0*/  FCHK P0, R2, R27 ;  /* 0x0000001b02007302 */ /* 0x000e620000000000 */
[----:B0-----:R-:W-:-:S04]  /*4500*/  FFMA R5, -R27, R4, 1 ;  /* 0x3f8000001b057423 */ /* 0x001fc80000000104 */
[----:B------:R-:W-:-:S04]  /*4510*/  FFMA R5, R4, R5, R4 ;  /* 0x0000000504057223 */ /* 0x000fc80000000004 */
[----:B------:R-:W-:-:S04]  /*4520*/  FFMA R4, R2, R5, RZ ;  /* 0x0000000502047223 */ /* 0x000fc800000000ff */
[----:B------:R-:W-:-:S04]  /*4530*/  FFMA R6, -R27, R4, R2 ;  /* 0x000000041b067223 */ /* 0x000fc80000000102 */
[----:B------:R-:W-:Y:S01]  /*4540*/  FFMA R4, R5, R6, R4 ;  /* 0x0000000605047223 */ /* 0x000fe20000000004 */
[----:B-1----:R-:W-:Y:S06]  /*4550*/  @!P0 BRA `(.L_x_88) ;  /* 0x0000000000108947 */ /* 0x002fec0003800000 */
[----:B------:R-:W-:Y:S01]  /*4560*/  IMAD.MOV.U32 R5, RZ, RZ, R2 ;  /* 0x000000ffff057224 */ /* 0x000fe200078e0002 */
[----:B------:R-:W-:Y:S02]  /*4570*/  MOV R4, R27 ;  /* 0x0000001b00047202 */ /* 0x000fe40000000f00 */
[----:B------:R-:W-:-:S07]  /*4580*/  MOV R6, 0x45a0 ;  /* 0x000045a000067802 */ /* 0x000fce0000000f00 */
[----:B------:R-:W-:Y:S05]  /*4590*/  CALL.REL.NOINC `($__internal_1_$__cuda_sm3x_div_rn_noftz_f32_slowpath) ;  /* 0x0000001000047944 */ /* 0x000fea0003c00000 */
.L_x_88:
[----:B------:R-:W-:Y:S05]  /*45a0*/  BSYNC.RECONVERGENT B4 ;  /* 0x0000000000047941 */ /* 0x000fea0003800200 */
.L_x_87:
[----:B------:R-:W0:Y:S01]  /*45b0*/  MUFU.RCP R6, R27 ;  /* 0x0000001b00067308 */ /* 0x000e220000001000 */
[----:B------:R-:W-:Y:S01]  /*45c0*/  FFMA R31, R0, R4, RZ ;  /* 0x00000004001f7223 */ /* 0x000fe200000000ff */
[----:B------:R-:W-:Y:S03]  /*45d0*/  BSSY.RECONVERGENT B4, `(.L_x_89) ;  /* 0x000000d000047945 */ /* 0x000fe60003800200 */
[----:B------:R-:W-:-:S03]  /*45e0*/  FADD R31, R18, R31 ;  /* 0x0000001f121f7221 */ /* 0x000fc60000000000 */
        /* <DEDUP_REMOVED lines=11> */
.L_x_90:
[----:B------:R-:W-:Y:S05]  /*46a0*/  BSYNC.RECONVERGENT B4 ;  /* 0x0000000000047941 */ /* 0x000fea0003800200 */
.L_x_89:
        /* <DEDUP_REMOVED lines=31> */
.L_x_92:
[----:B------:R-:W-:Y:S05]  /*48a0*/  BSYNC.RECONVERGENT B4 ;  /* 0x0000000000047941 */ /* 0x000fea0003800200 */
.L_x_91:
        /* <DEDUP_REMOVED lines=9> */
.L_x_86:
[----:B------:R-:W-:Y:S05]  /*4940*/  BSYNC.RECONVERGENT B3 ;  /* 0x0000000000037941 */ /* 0x000fea0003800200 */
.L_x_85:
[----:B------:R-:W-:-:S04]  /*4950*/  IADD3 R4, PT, PT, R12, 0x1, RZ ;  /* 0x000000010c047810 */ /* 0x000fc80007ffe0ff */
[----:B------:R-:W-:-:S13]  /*4960*/  ISETP.NE.AND P0, PT, R13, R4, PT ;  /* 0x000000040d00720c */ /* 0x000fda0003f05270 */
[----:B------:R-:W-:Y:S05]  /*4970*/  @!P0 BRA `(.L_x_82) ;  /* 0x0000000800a48947 */ /* 0x000fea0003800000 */
[----:B------:R-:W-:-:S07]  /*4980*/  SHF.R.S32.HI R31, RZ, 0x1f, R29 ;  /* 0x0000001fff1f7819 */ /* 0x000fce000001141d */
.L_x_109:
        /* <DEDUP_REMOVED lines=18> */
[----:B------:R-:W-:Y:S02]  /*4ab0*/  MOV R4, R27 ;  /* 0x0000001b00047202 */ /* 0x000fe40000000f00 */
[----:B------:R-:W-:-:S07]  /*4ac0*/  MOV R6, 0x4ae0 ;  /* 0x00004ae000067802 */ /* 0x000fce0000000f00 */
[----:B0-----:R-:W-:Y:S05]  /*4ad0*/  CALL.REL.NOINC `($__internal_1_$__cuda_sm3x_div_rn_noftz_f32_slowpath) ;  /* 0x0000000800b47944 */ /* 0x001fea0003c00000 */
.L_x_94:
[----:B------:R-:W-:Y:S05]  /*4ae0*/  BSYNC.RECONVERGENT B3 ;  /* 0x0000000000037941 */ /* 0x000fea0003800200 */
.L_x_93:
        /* <DEDUP_REMOVED lines=11> */
[----:B------:R-:W-:Y:S01]  /*4ba0*/  IMAD.MOV.U32 R5, RZ, RZ, R34 ;  /* 0x000000ffff057224 */ /* 0x000fe200078e0022 */
[----:B------:R-:W-:Y:S02]  /*4bb0*/  MOV R4, R27 ;  /* 0x0000001b00047202 */ /* 0x000fe40000000f00 */
[----:B------:R-:W-:-:S07]  /*4bc0*/  MOV R6, 0x4be0 ;  /* 0x00004be000067802 */ /* 0x000fce0000000f00 */
[----:B0-----:R-:W-:Y:S05]  /*4bd0*/  CALL.REL.NOINC `($__internal_1_$__cuda_sm3x_div_rn_noftz_f32_slowpath) ;  /* 0x0000000800747944 */ /* 0x001fea0003c00000 */
.L_x_96:
[----:B------:R-:W-:Y:S05]  /*4be0*/  BSYNC.RECONVERGENT B3 ;  /* 0x0000000000037941 */ /* 0x000fea0003800200 */
.L_x_95:
        /* <DEDUP_REMOVED lines=31> */
[----:B------:R-:W-:-:S07]  /*4de0*/  MOV R6, R4 ;  /* 0x0000000400067202 */ /* 0x000fce0000000f00 */
.L_x_100:
[----:B------:R-:W-:Y:S05]  /*4df0*/  BSYNC.RECONVERGENT B4 ;  /* 0x0000000000047941 */ /* 0x000fea0003800200 */
.L_x_99:
[----:B------:R-:W-:-:S13]  /*4e00*/  FSETP.GEU.AND P0, PT, R34, R33, PT ;  /* 0x000000212200720b */ /* 0x000fda0003f0e000 */
[----:B------:R-:W-:Y:S05]  /*4e10*/  @!P0 BRA `(.L_x_98) ;  /* 0x00000000001c8947 */ /* 0x000fea0003800000 */
[----:B------:R-:W1:Y:S01]  /*4e20*/  LDC.64 R4, c[0x0][0x388] ;  /* 0x0000e200ff047b82 */ /* 0x000e620000000a00 */
[----:B------:R-:W-:-:S05]  /*4e30*/  IADD3 R33, PT, PT, R29, R28, RZ ;  /* 0x0000001c1d217210 */ /* 0x000fca0007ffe0ff */
[----:B-1----:R-:W-:-:S06]  /*4e40*/  IMAD.WIDE R4, R33, 0x4, R4 ;  /* 0x0000000421047825 */ /* 0x002fcc00078e0204 */
[----:B------:R-:W2:Y:S02]  /*4e50*/  LDG.E R5, desc[UR8][R4.64] ;  /* 0x0000000804057981 */ /* 0x000ea4000c1e1900 */
[----:B--2---:R-:W-:-:S04]  /*4e60*/  FMUL R30, R5, R26 ;  /* 0x0000001a051e7220 */ /* 0x004fc80000400000 */
[----:B0-----:R-:W-:-:S05]  /*4e70*/  FFMA R19, R30, R6, R19 ;  /* 0x000000061e137223 */ /* 0x001fca0000000013 */
[----:B------:R1:W-:Y:S02]  /*4e80*/  STG.E desc[UR8][R22.64], R19 ;  /* 0x0000001316007986 */ /* 0x0003e4000c101908 */
.L_x_98:
[----:B------:R-:W-:Y:S05]  /*4e90*/  BSYNC.RECONVERGENT B3 ;  /* 0x0000000000037941 */ /* 0x000fea0003800200 */
.L_x_97:
[----:B------:R-:W2:Y:S01]  /*4ea0*/  LDCU UR4, c[0x0][0x3b0] ;  /* 0x00007600ff0477ac */ /* 0x000ea20008000800 */
[----:B------:R-:W-:Y:S01]  /*4eb0*/  VIADD R4, R28, 0x1 ;  /* 0x000000011c047836 */ /* 0x000fe20000000000 */
[----:B------:R-:W3:Y:S01]  /*4ec0*/  MUFU.RCP R30, R27 ;  /* 0x0000001b001e7308 */ /* 0x000ee20000001000 */
[----:B------:R-:W-:Y:S01]  /*4ed0*/  BSSY.RECONVERGENT B3, `(.L_x_101) ;  /* 0x0000013000037945 */ /* 0x000fe20003800200 */
[----:B------:R-:W4:Y:S02]  /*4ee0*/  LDCU UR5, c[0x0][0x3a8] ;  /* 0x00007500ff0577ac */ /* 0x000f240008000800 */
        /* <DEDUP_REMOVED lines=14> */
[----:B------:R-:W-:Y:S02]  /*4fd0*/  MOV R4, R27 ;  /* 0x0000001b00047202 */ /* 0x000fe40000000f00 */
[----:B------:R-:W-:-:S07]  /*4fe0*/  MOV R6, 0x5000 ;  /* 0x0000500000067802 */ /* 0x000fce0000000f00 */
[----:B01----:R-:W-:Y:S05]  /*4ff0*/  CALL.REL.NOINC `($__internal_1_$__cuda_sm3x_div_rn_noftz_f32_slowpath) ;  /* 0x00000004006c7944 */ /* 0x003fea0003c00000 */
.L_x_102:
[----:B------:R-:W-:Y:S05]  /*5000*/  BSYNC.RECONVERGENT B3 ;  /* 0x0000000000037941 */ /* 0x000fea0003800200 */
.L_x_101:
        /* <DEDUP_REMOVED lines=15> */
.L_x_104:
[----:B------:R-:W-:Y:S05]  /*5100*/  BSYNC.RECONVERGENT B3 ;  /* 0x0000000000037941 */ /* 0x000fea0003800200 */
.L_x_103:
        /* <DEDUP_REMOVED lines=32> */
.L_x_108:
[----:B------:R-:W-:Y:S05]  /*5310*/  BSYNC.RECONVERGENT B4 ;  /* 0x0000000000047941 */ /* 0x000fea0003800200 */
.L_x_107:
        /* <DEDUP_REMOVED lines=11> */
.L_x_106:
[----:B------:R-:W-:Y:S05]  /*53d0*/  BSYNC.RECONVERGENT B3 ;  /* 0x0000000000037941 */ /* 0x000fea0003800200 */
.L_x_105:
[----:B------:R-:W-:-:S04]  /*53e0*/  IADD3 R28, PT, PT, R28, 0x2, RZ ;  /* 0x000000021c1c7810 */ /* 0x000fc80007ffe0ff */
[----:B------:R-:W-:-:S13]  /*53f0*/  ISETP.NE.AND P0, PT, R28, R13, PT ;  /* 0x0000000d1c00720c */ /* 0x000fda0003f05270 */
[----:B------:R-:W-:Y:S05]  /*5400*/  @P0 BRA `(.L_x_109) ;  /* 0xfffffff400600947 */ /* 0x000fea000383ffff */
.L_x_82:
[----:B------:R-:W-:Y:S05]  /*5410*/  BSYNC.RECONVERGENT B2 ;  /* 0x0000000000027941 */ /* 0x000fea0003800200 */
.L_x_81:
[----:B------:R-:W-:-:S04]  /*5420*/  IADD3 R14, PT, PT, R14, 0x1, RZ ;  /* 0x000000010e0e7810 */ /* 0x000fc80007ffe0ff */
[----:B------:R-:W-:-:S13]  /*5430*/  ISETP.NE.AND P0, PT, R14, R11, PT ;  /* 0x0000000b0e00720c */ /* 0x000fda0003f05270 */
[----:B------:R-:W-:Y:S05]  /*5440*/  @P0 BRA `(.L_x_110) ;  /* 0xffffffe800980947 */ /* 0x000fea000383ffff */
[----:B------:R-:W-:Y:S05]  /*5450*/  EXIT ;  /* 0x000000000000794d */ /* 0x000fea0003800000 */
        .weak           $__internal_0_$__cuda_sm20_sqrt_rn_f32_slowpath
        .type           $__internal_0_$__cuda_sm20_sqrt_rn_f32_slowpath,@function
        .size           $__internal_0_$__cuda_sm20_sqrt_rn_f32_slowpath,($__internal_1_$__cuda_sm3x_div_rn_noftz_f32_slowpath - $__internal_0_$__cuda_sm20_sqrt_rn_f32_slowpath)
$__internal_0_$__cuda_sm20_sqrt_rn_f32_slowpath:
[----:B------:R-:W-:-:S13]  /*5460*/  LOP3.LUT P0, RZ, R3, 0x7fffffff, RZ, 0xc0, !PT ;  /* 0x7fffffff03ff7812 */ /* 0x000fda000780c0ff */
[----:B------:R-:W-:Y:S01]  /*5470*/  @!P0 MOV R4, R3 ;  /* 0x0000000300048202 */ /* 0x000fe20000000f00 */
[----:B------:R-:W-:Y:S06]  /*5480*/  @!P0 BRA `(.L_x_111) ;  /* 0x0000000000408947 */ /* 0x000fec0003800000 */
[----:B------:R-:W-:-:S13]  /*5490*/  FSETP.GEU.FTZ.AND P0, PT, R3, RZ, PT ;  /* 0x000000ff0300720b */ /* 0x000fda0003f1e000 */
[----:B------:R-:W-:Y:S01]  /*54a0*/  @!P0 IMAD.MOV.U32 R4, RZ, RZ, 0x7fffffff ;  /* 0x7fffffffff048424 */ /* 0x000fe200078e00ff */
[----:B------:R-:W-:Y:S06]  /*54b0*/  @!P0 BRA `(.L_x_111) ;  /* 0x0000000000348947 */ /* 0x000fec0003800000 */
[----:B------:R-:W-:-:S13]  /*54c0*/  FSETP.GTU.FTZ.AND P0, PT, |R3|, +INF , PT ;  /* 0x7f8000000300780b */ /* 0x000fda0003f1c200 */
[----:B------:R-:W-:Y:S01]  /*54d0*/  @P0 FADD.FTZ R4, R3, 1 ;  /* 0x3f80000003040421 */ /* 0x000fe20000010000 */
[----:B------:R-:W-:Y:S06]  /*54e0*/  @P0 BRA `(.L_x_111) ;  /* 0x0000000000280947 */ /* 0x000fec0003800000 */
[----:B------:R-:W-:-:S13]  /*54f0*/  FSETP.NEU.FTZ.AND P0, PT, |R3|, +INF , PT ;  /* 0x7f8000000300780b */ /* 0x000fda0003f1d200 */
[----:B------:R-:W-:-:S04]  /*5500*/  @P0 FFMA R6, R3, 1.84467440737095516160e+19, RZ ;  /* 0x5f80000003060823 */ /* 0x000fc800000000ff */
[----:B------:R-:W0:Y:S02]  /*5510*/  @P0 MUFU.RSQ R13, R6 ;  /* 0x00000006000d0308 */ /* 0x000e240000001400 */
[----:B0-----:R-:W-:Y:S01]  /*5520*/  @P0 FMUL.FTZ R19, R6, R13 ;  /* 0x0000000d06130220 */ /* 0x001fe20000410000 */
[----:B------:R-:W-:-:S03]  /*5530*/  @P0 FMUL.FTZ R13, R13, 0.5 ;  /* 0x3f0000000d0d0820 */ /* 0x000fc60000410000 */
[----:B------:R-:W-:-:S04]  /*5540*/  @P0 FADD.FTZ R4, -R19, -RZ ;  /* 0x800000ff13040221 */ /* 0x000fc80000010100 */
[----:B------:R-:W-:Y:S01]  /*5550*/  @P0 FFMA R14, R19, R4, R6 ;  /* 0x00000004130e0223 */ /* 0x000fe20000000006 */
[----:B------:R-:W-:-:S03]  /*5560*/  @!P0 MOV R4, R3 ;  /* 0x0000000300048202 */ /* 0x000fc60000000f00 */
[----:B------:R-:W-:-:S04]  /*5570*/  @P0 FFMA R13, R14, R13, R19 ;  /* 0x0000000d0e0d0223 */ /* 0x000fc80000000013 */
[----:B------:R-:W-:-:S07]  /*5580*/  @P0 FMUL.FTZ R4, R13, 2.3283064365386962891e-10 ;  /* 0x2f8000000d040820 */ /* 0x000fce0000410000 */
.L_x_111:
[----:B------:R-:W-:-:S04]  /*5590*/  HFMA2 R19, -RZ, RZ, 0, 0 ;  /* 0x00000000ff137431 */ /* 0x000fc800000001ff */
[----:B------:R-:W-:Y:S05]  /*55a0*/  RET.REL.NODEC R18 `(_Z21kernel_backprojectionPfS_ffffiffifiii) ;  /* 0xffffffa812947950 */ /* 0x000fea0003c3ffff */
        .weak           $__internal_1_$__cuda_sm3x_div_rn_noftz_f32_slowpath
        .type           $__internal_1_$__cuda_sm3x_div_rn_noftz_f32_slowpath,@function
        .size           $__internal_1_$__cuda_sm3x_div_rn_noftz_f32_slowpath,(.L_x_125 - $__internal_1_$__cuda_sm3x_div_rn_noftz_f32_slowpath)
$__internal_1_$__cuda_sm3x_div_rn_noftz_f32_slowpath:
[----:B------:R-:W-:Y:S01]  /*55b0*/  SHF.R.U32.HI R30, RZ, 0x17, R4 ;  /* 0x00000017ff1e7819 */ /* 0x000fe20000011604 */
[----:B------:R-:W-:Y:S01]  /*55c0*/  BSSY.RECONVERGENT B0, `(.L_x_112) ;  /* 0x0000062000007945 */ /* 0x000fe20003800200 */
[----:B------:R-:W-:Y:S02]  /*55d0*/  SHF.R.U32.HI R35, RZ, 0x17, R5 ;  /* 0x00000017ff237819 */ /* 0x000fe40000011605 */
[----:B------:R-:W-:Y:S02]  /*55e0*/  LOP3.LUT R30, R30, 0xff, RZ, 0xc0, !PT ;  /* 0x000000ff1e1e7812 */ /* 0x000fe400078ec0ff */
[----:B------:R-:W-:Y:S02]  /*55f0*/  LOP3.LUT R35, R35, 0xff, RZ, 0xc0, !PT ;  /* 0x000000ff23237812 */ /* 0x000fe400078ec0ff */
[----:B------:R-:W-:Y:S02]  /*5600*/  IADD3 R36, PT, PT, R30, -0x1, RZ ;  /* 0xffffffff1e247810 */ /* 0x000fe40007ffe0ff */
[----:B------:R-:W-:-:S02]  /*5610*/  IADD3 R37, PT, PT, R35, -0x1, RZ ;  /* 0xffffffff23257810 */ /* 0x000fc40007ffe0ff */
[----:B------:R-:W-:-:S04]  /*5620*/  ISETP.GT.U32.AND P1, PT, R36, 0xfd, PT ;  /* 0x000000fd2400780c */ /* 0x000fc80003f24070 */
[----:B------:R-:W-:-:S13]  /*5630*/  ISETP.GT.U32.OR P1, PT, R37, 0xfd, P1 ;  /* 0x000000fd2500780c */ /* 0x000fda0000f24470 */
[----:B------:R-:W-:Y:S01]  /*5640*/  @!P1 IMAD.MOV.U32 R32, RZ, RZ, RZ ;  /* 0x000000ffff209224 */ /* 0x000fe200078e00ff */
[----:B------:R-:W-:Y:S06]  /*5650*/  @!P1 BRA `(.L_x_113) ;  /* 0x00000000005c9947 */ /* 0x000fec0003800000 */
[----:B------:R-:W-:Y:S02]  /*5660*/  FSETP.GTU.FTZ.AND P1, PT, |R5|, +INF , PT ;  /* 0x7f8000000500780b */ /* 0x000fe40003f3c200 */
[----:B------:R-:W-:-:S04]  /*5670*/  FSETP.GTU.FTZ.AND P2, PT, |R4|, +INF , PT ;  /* 0x7f8000000400780b */ /* 0x000fc80003f5c200 */
[----:B------:R-:W-:-:S13]  /*5680*/  PLOP3.LUT P1, PT, P1, P2, PT, 0xf8, 0x8f ;  /* 0x00000000008f781c */ /* 0x000fda0000f25f70 */
[----:B------:R-:W-:Y:S05]  /*5690*/  @P1 BRA `(.L_x_114) ;  /* 0x00000004004c1947 */ /* 0x000fea0003800000 */
[----:B------:R-:W-:-:S13]  /*56a0*/  LOP3.LUT P1, RZ, R4, 0x7fffffff, R5, 0xc8, !PT ;  /* 0x7fffffff04ff7812 */ /* 0x000fda000782c805 */
[----:B------:R-:W-:Y:S05]  /*56b0*/  @!P1 BRA `(.L_x_115) ;  /* 0x00000004003c9947 */ /* 0x000fea0003800000 */
[C---:B------:R-:W-:Y:S02]  /*56c0*/  FSETP.NEU.FTZ.AND P3, PT, |R5|.reuse, +INF , PT ;  /* 0x7f8000000500780b */ /* 0x040fe40003f7d200 */
[----:B------:R-:W-:Y:S02]  /*56d0*/  FSETP.NEU.FTZ.AND P2, PT, |R4|, +INF , PT ;  /* 0x7f8000000400780b */ /* 0x000fe40003f5d200 */
[----:B------:R-:W-:-:S11]  /*56e0*/  FSETP.NEU.FTZ.AND P1, PT, |R5|, +INF , PT ;  /* 0x7f8000000500780b */ /* 0x000fd60003f3d200 */
[----:B------:R-:W-:Y:S05]  /*56f0*/  @!P2 BRA !P3, `(.L_x_115) ;  /* 0x00000004002ca947 */ /* 0x000fea0005800000 */
[----:B------:R-:W-:-:S04]  /*5700*/  LOP3.LUT P3, RZ, R5, 0x7fffffff, RZ, 0xc0, !PT ;  /* 0x7fffffff05ff7812 */ /* 0x000fc8000786c0ff */
[----:B------:R-:W-:-:S13]  /*5710*/  PLOP3.LUT P2, PT, P2, P3, PT, 0x2f, 0xf2 ;  /* 0x0000000000f2781c */ /* 0x000fda0001746577 */
[----:B------:R-:W-:Y:S05]  /*5720*/  @P2 BRA `(.L_x_116) ;  /* 0x0000000400182947 */ /* 0x000fea0003800000 */
[----:B------:R-:W-:-:S04]  /*5730*/  LOP3.LUT P2, RZ, R4, 0x7fffffff, RZ, 0xc0, !PT ;  /* 0x7fffffff04ff7812 */ /* 0x000fc8000784c0ff */
[----:B------:R-:W-:-:S13]  /*5740*/  PLOP3.LUT P1, PT, P1, P2, PT, 0x2f, 0xf2 ;  /* 0x0000000000f2781c */ /* 0x000fda0000f24577 */
[----:B------:R-:W-:Y:S05]  /*5750*/  @P1 BRA `(.L_x_117) ;  /* 0x0000000400001947 */ /* 0x000fea0003800000 */
[----:B------:R-:W-:Y:S02]  /*5760*/  ISETP.GE.AND P1, PT, R37, RZ, PT ;  /* 0x000000ff2500720c */ /* 0x000fe40003f26270 */
[----:B------:R-:W-:-:S11]  /*5770*/  ISETP.GE.AND P2, PT, R36, RZ, PT ;  /* 0x000000ff2400720c */ /* 0x000fd60003f46270 */
[----:B------:R-:W-:Y:S01]  /*5780*/  @P1 MOV R32, RZ ;  /* 0x000000ff00201202 */ /* 0x000fe20000000f00 */
[----:B------:R-:W-:Y:S01]  /*5790*/  @!P1 FFMA R5, R5, 1.84467440737095516160e+19, RZ ;  /* 0x5f80000005059823 */ /* 0x000fe200000000ff */
[----:B------:R-:W-:Y:S01]  /*57a0*/  @!P1 MOV R32, 0xffffffc0 ;  /* 0xffffffc000209802 */ /* 0x000fe20000000f00 */
[----:B------:R-:W-:-:S03]  /*57b0*/  @!P2 FFMA R4, R4, 1.84467440737095516160e+19, RZ ;  /* 0x5f8000000404a823 */ /* 0x000fc600000000ff */
[----:B------:R-:W-:-:S07]  /*57c0*/  @!P2 IADD3 R32, PT, PT, R32, 0x40, RZ ;  /* 0x000000402020a810 */ /* 0x000fce0007ffe0ff */
.L_x_113:
[----:B------:R-:W-:Y:S01]  /*57d0*/  LEA R37, R30, 0xc0800000, 0x17 ;  /* 0xc08000001e257811 */ /* 0x000fe200078eb8ff */
[----:B------:R-:W-:Y:S01]  /*57e0*/  VIADD R35, R35, 0xffffff81 ;  /* 0xffffff8123237836 */ /* 0x000fe20000000000 */
[----:B------:R-:W-:Y:S02]  /*57f0*/  BSSY.RECONVERGENT B1, `(.L_x_118) ;  /* 0x0000035000017945 */ /* 0x000fe40003800200 */
[----:B------:R-:W-:Y:S01]  /*5800*/  IADD3 R38, PT, PT, -R37, R4, RZ ;  /* 0x0000000425267210 */ /* 0x000fe20007ffe1ff */
[C---:B------:R-:W-:Y:S01]  /*5810*/  IMAD R4, R35.reuse, -0x800000, R5 ;  /* 0xff80000023047824 */ /* 0x040fe200078e0205 */
[----:B------:R-:W-:Y:S02]  /*5820*/  IADD3 R35, PT, PT, R35, 0x7f, -R30 ;  /* 0x0000007f23237810 */ /* 0x000fe40007ffe81e */
[----:B------:R-:W0:Y:S01]  /*5830*/  MUFU.RCP R36, R38 ;  /* 0x0000002600247308 */ /* 0x000e220000001000 */
[----:B------:R-:W-:Y:S01]  /*5840*/  FADD.FTZ R37, -R38, -RZ ;  /* 0x800000ff26257221 */ /* 0x000fe20000010100 */
[----:B------:R-:W-:-:S03]  /*5850*/  IADD3 R35, PT, PT, R35, R32, RZ ;  /* 0x0000002023237210 */ /* 0x000fc60007ffe0ff */
[----:B0-----:R-:W-:-:S04]  /*5860*/  FFMA R39, R36, R37, 1 ;  /* 0x3f80000024277423 */ /* 0x001fc80000000025 */
[----:B------:R-:W-:-:S04]  /*5870*/  FFMA R39, R36, R39, R36 ;  /* 0x0000002724277223 */ /* 0x000fc80000000024 */
[----:B------:R-:W-:-:S04]  /*5880*/  FFMA R36, R4, R39, RZ ;  /* 0x0000002704247223 */ /* 0x000fc800000000ff */
[----:B------:R-:W-:-:S04]  /*5890*/  FFMA R5, R37, R36, R4 ;  /* 0x0000002425057223 */ /* 0x000fc80000000004 */
[----:B------:R-:W-:-:S04]  /*58a0*/  FFMA R36, R39, R5, R36 ;  /* 0x0000000527247223 */ /* 0x000fc80000000024 */
[----:B------:R-:W-:-:S04]  /*58b0*/  FFMA R37, R37, R36, R4 ;  /* 0x0000002425257223 */ /* 0x000fc80000000004 */
[----:B------:R-:W-:-:S05]  /*58c0*/  FFMA R4, R39, R37, R36 ;  /* 0x0000002527047223 */ /* 0x000fca0000000024 */
[----:B------:R-:W-:-:S04]  /*58d0*/  SHF.R.U32.HI R5, RZ, 0x17, R4 ;  /* 0x00000017ff057819 */ /* 0x000fc80000011604 */
[----:B------:R-:W-:-:S04]  /*58e0*/  LOP3.LUT R30, R5, 0xff, RZ, 0xc0, !PT ;  /* 0x000000ff051e7812 */ /* 0x000fc800078ec0ff */
[----:B------:R-:W-:-:S04]  /*58f0*/  IADD3 R5, PT, PT, R30, R35, RZ ;  /* 0x000000231e057210 */ /* 0x000fc80007ffe0ff */
[----:B------:R-:W-:-:S04]  /*5900*/  IADD3 R30, PT, PT, R5, -0x1, RZ ;  /* 0xffffffff051e7810 */ /* 0x000fc80007ffe0ff */
[----:B------:R-:W-:-:S13]  /*5910*/  ISETP.GE.U32.AND P1, PT, R30, 0xfe, PT ;  /* 0x000000fe1e00780c */ /* 0x000fda0003f26070 */
[----:B------:R-:W-:Y:S05]  /*5920*/  @!P1 BRA `(.L_x_119) ;  /* 0x0000000000809947 */ /* 0x000fea0003800000 */
[----:B------:R-:W-:-:S13]  /*5930*/  ISETP.GT.AND P1, PT, R5, 0xfe, PT ;  /* 0x000000fe0500780c */ /* 0x000fda0003f24270 */
[----:B------:R-:W-:Y:S05]  /*5940*/  @P1 BRA `(.L_x_120) ;  /* 0x00000000006c1947 */ /* 0x000fea0003800000 */
[----:B------:R-:W-:-:S13]  /*5950*/  ISETP.GE.AND P1, PT, R5, 0x1, PT ;  /* 0x000000010500780c */ /* 0x000fda0003f26270 */
[----:B------:R-:W-:Y:S05]  /*5960*/  @P1 BRA `(.L_x_121) ;  /* 0x0000000000741947 */ /* 0x000fea0003800000 */
[----:B------:R-:W-:Y:S02]  /*5970*/  ISETP.GE.AND P1, PT, R5, -0x18, PT ;  /* 0xffffffe80500780c */ /* 0x000fe40003f26270 */
[----:B------:R-:W-:-:S11]  /*5980*/  LOP3.LUT R4, R4, 0x80000000, RZ, 0xc0, !PT ;  /* 0x8000000004047812 */ /* 0x000fd600078ec0ff */
[----:B------:R-:W-:Y:S05]  /*5990*/  @!P1 BRA `(.L_x_121) ;  /* 0x0000000000689947 */ /* 0x000fea0003800000 */
[-CC-:B------:R-:W-:Y:S01]  /*59a0*/  FFMA.RZ R32, R39, R37.reuse, R36.reuse ;  /* 0x0000002527207223 */ /* 0x180fe2000000c024 */
[----:B------:R-:W-:Y:S01]  /*59b0*/  IADD3 R35, PT, PT, R5, 0x20, RZ ;  /* 0x0000002005237810 */ /* 0x000fe20007ffe0ff */
[-CC-:B------:R-:W-:Y:S01]  /*59c0*/  FFMA.RP R30, R39, R37.reuse, R36.reuse ;  /* 0x00000025271e7223 */ /* 0x180fe20000008024 */
[----:B------:R-:W-:Y:S01]  /*59d0*/  ISETP.NE.AND P3, PT, R5, RZ, PT ;  /* 0x000000ff0500720c */ /* 0x000fe20003f65270 */
[----:B------:R-:W-:Y:S01]  /*59e0*/  FFMA.RM R37, R39, R37, R36 ;  /* 0x0000002527257223 */ /* 0x000fe20000004024 */
[----:B------:R-:W-:Y:S02]  /*59f0*/  LOP3.LUT R32, R32, 0x7fffff, RZ, 0xc0, !PT ;  /* 0x007fffff20207812 */ /* 0x000fe400078ec0ff */
[----:B------:R-:W-:Y:S01]  /*5a00*/  ISETP.NE.AND P2, PT, R5, RZ, PT ;  /* 0x000000ff0500720c */ /* 0x000fe20003f45270 */
[----:B------:R-:W-:Y:S01]  /*5a10*/  IMAD.MOV R5, RZ, RZ, -R5 ;  /* 0x000000ffff057224 */ /* 0x000fe200078e0a05 */
[----:B------:R-:W-:Y:S02]  /*5a20*/  LOP3.LUT R32, R32, 0x800000, RZ, 0xfc, !PT ;  /* 0x0080000020207812 */ /* 0x000fe400078efcff */
[----:B------:R-:W-:-:S02]  /*5a30*/  FSETP.NEU.FTZ.AND P1, PT, R30, R37, PT ;  /* 0x000000251e00720b */ /* 0x000fc40003f3d000 */
[----:B------:R-:W-:Y:S02]  /*5a40*/  SHF.L.U32 R35, R32, R35, RZ ;  /* 0x0000002320237219 */ /* 0x000fe400000006ff */
[----:B------:R-:W-:Y:S02]  /*5a50*/  SEL R5, R5, RZ, P3 ;  /* 0x000000ff05057207 */ /* 0x000fe40001800000 */
[----:B------:R-:W-:Y:S02]  /*5a60*/  ISETP.NE.AND P2, PT, R35, RZ, P2 ;  /* 0x000000ff2300720c */ /* 0x000fe40001745270 */
[----:B------:R-:W-:Y:S02]  /*5a70*/  SHF.R.U32.HI R32, RZ, R5, R32 ;  /* 0x00000005ff207219 */ /* 0x000fe40000011620 */
[----:B------:R-:W-:Y:S02]  /*5a80*/  PLOP3.LUT P1, PT, P1, P2, PT, 0xf8, 0x8f ;  /* 0x00000000008f781c */ /* 0x000fe40000f25f70 */
[----:B------:R-:W-:-:S02]  /*5a90*/  SHF.R.U32.HI R30, RZ, 0x1, R32 ;  /* 0x00000001ff1e7819 */ /* 0x000fc40000011620 */
[----:B------:R-:W-:-:S04]  /*5aa0*/  SEL R5, RZ, 0x1, !P1 ;  /* 0x00000001ff057807 */ /* 0x000fc80004800000 */
[----:B------:R-:W-:-:S04]  /*5ab0*/  LOP3.LUT R5, R5, 0x1, R30, 0xf8, !PT ;  /* 0x0000000105057812 */ /* 0x000fc800078ef81e */
[----:B------:R-:W-:-:S04]  /*5ac0*/  LOP3.LUT R5, R5, R32, RZ, 0xc0, !PT ;  /* 0x0000002005057212 */ /* 0x000fc800078ec0ff */
[----:B------:R-:W-:-:S04]  /*5ad0*/  IADD3 R5, PT, PT, R30, R5, RZ ;  /* 0x000000051e057210 */ /* 0x000fc80007ffe0ff */
[----:B------:R-:W-:Y:S01]  /*5ae0*/  LOP3.LUT R4, R5, R4, RZ, 0xfc, !PT ;  /* 0x0000000405047212 */ /* 0x000fe200078efcff */
[----:B------:R-:W-:Y:S06]  /*5af0*/  BRA `(.L_x_121) ;  /* 0x0000000000107947 */ /* 0x000fec0003800000 */
.L_x_120:
[----:B------:R-:W-:-:S04]  /*5b00*/  LOP3.LUT R4, R4, 0x80000000, RZ, 0xc0, !PT ;  /* 0x8000000004047812 */ /* 0x000fc800078ec0ff */
[----:B------:R-:W-:Y:S01]  /*5b10*/  LOP3.LUT R4, R4, 0x7f800000, RZ, 0xfc, !PT ;  /* 0x7f80000004047812 */ /* 0x000fe200078efcff */
[----:B------:R-:W-:Y:S06]  /*5b20*/  BRA `(.L_x_121) ;  /* 0x0000000000047947 */ /* 0x000fec0003800000 */
.L_x_119:
[----:B------:R-:W-:-:S07]  /*5b30*/  LEA R4, R35, R4, 0x17 ;  /* 0x0000000423047211 */ /* 0x000fce00078eb8ff */
.L_x_121:
[----:B------:R-:W-:Y:S05]  /*5b40*/  BSYNC.RECONVERGENT B1 ;  /* 0x0000000000017941 */ /* 0x000fea0003800200 */
.L_x_118:
[----:B------:R-:W-:Y:S05]  /*5b50*/  BRA `(.L_x_122) ;  /* 0x0000000000207947 */ /* 0x000fea0003800000 */
.L_x_117:
[----:B------:R-:W-:-:S04]  /*5b60*/  LOP3.LUT R4, R4, 0x80000000, R5, 0x48, !PT ;  /* 0x8000000004047812 */ /* 0x000fc800078e4805 */
[----:B------:R-:W-:Y:S01]  /*5b70*/  LOP3.LUT R4, R4, 0x7f800000, RZ, 0xfc, !PT ;  /* 0x7f80000004047812 */ /* 0x000fe200078efcff */
[----:B------:R-:W-:Y:S06]  /*5b80*/  BRA `(.L_x_122) ;  /* 0x0000000000147947 */ /* 0x000fec0003800000 */
.L_x_116:
[----:B------:R-:W-:Y:S01]  /*5b90*/  LOP3.LUT R4, R4, 0x80000000, R5, 0x48, !PT ;  /* 0x8000000004047812 */ /* 0x000fe200078e4805 */
[----:B------:R-:W-:Y:S06]  /*5ba0*/  BRA `(.L_x_122) ;  /* 0x00000000000c7947 */ /* 0x000fec0003800000 */
.L_x_115:
[----:B------:R-:W0:Y:S01]  /*5bb0*/  MUFU.RSQ R4, -QNAN ;  /* 0xffc0000000047908 */ /* 0x000e220000001400 */
[----:B------:R-:W-:Y:S05]  /*5bc0*/  BRA `(.L_x_122) ;  /* 0x0000000000047947 */ /* 0x000fea0003800000 */
.L_x_114:
[----:B------:R-:W-:-:S07]  /*5bd0*/  FADD.FTZ R4, R5, R4 ;  /* 0x0000000405047221 */ /* 0x000fce0000010000 */
.L_x_122:
[----:B------:R-:W-:Y:S05]  /*5be0*/  BSYNC.RECONVERGENT B0 ;  /* 0x0000000000007941 */ /* 0x000fea0003800200 */
.L_x_112:
[----:B------:R-:W-:Y:S01]  /*5bf0*/  HFMA2 R37, -RZ, RZ, 0, 0 ;  /* 0x00000000ff257431 */ /* 0x000fe200000001ff */
[----:B------:R-:W-:-:S04]  /*5c00*/  MOV R36, R6 ;  /* 0x0000000600247202 */ /* 0x000fc80000000f00 */
[----:B0-----:R-:W-:Y:S05]  /*5c10*/  RET.REL.NODEC R36 `(_Z21kernel_backprojectionPfS_ffffiffifiii) ;  /* 0xffffffa024f87950 */ /* 0x001fea0003c3ffff */
.L_x_123:
[----:B------:R-:W-:-:S00]  /*5c20*/  BRA `(.L_x_123) ;  /* 0xfffffffc00fc7947 */ /* 0x000fc0000383ffff */
[----:B------:R-:W-:-:S00]  /*5c30*/  NOP ;  /* 0x0000000000007918 */ /* 0x000fc00000000000 */
        /* <DEDUP_REMOVED lines=12> */
.L_x_125:


//--------------------- .nv.global.init           --------------------------
	.section	.nv.global.init,"aw",@progbits
	.align	4
.nv.global.init:
	.type		__cudart_i2opi_f,@object
	.size		__cudart_i2opi_f,(.L_0 - __cudart_i2opi_f)
__cudart_i2opi_f:
        /*0000*/ 	.byte	0x41, 0x90, 0x43, 0x3c, 0x99, 0x95, 0x62, 0xdb, 0xc0, 0xdd, 0x34, 0xf5, 0xd1, 0x57, 0x27, 0xfc
        /*0010*/ 	.byte	0x29, 0x15, 0x44, 0x4e, 0x6e, 0x83, 0xf9, 0xa2
.L_0:


//--------------------- .nv.shared.reserved.0     --------------------------
	.section	.nv.shared.reserved.0,"aw",@nobits
	.weak		__nv_reservedSMEM_offset_0_alias
	.size		__nv_reservedSMEM_offset_0_alias, 0, 64
	.other		__nv_reservedSMEM_offset_0_alias,@"STO_CUDA_RESERVED_SHARED STV_DEFAULT"
__nv_reservedSMEM_offset_0_alias:
	.zero		0
	.zero		64


//--------------------- .nv.constant0._Z21kernel_backprojectionPfS_ffffiffifiii --------------------------
	.section	.nv.constant0._Z21kernel_backprojectionPfS_ffffiffifiii,"a",@progbits
	.sectionflags	@""
	.align	4
.nv.constant0._Z21kernel_backprojectionPfS_ffffiffifiii:
	.zero		960


//--------------------- SYMBOLS --------------------------

	.type		.nv.reservedSmem.offset0,@object
	.size		.nv.reservedSmem.offset0,0x4
